//
// Generated by NVIDIA NVVM Compiler
//
// Compiler Build ID: CL-36424714
// Cuda compilation tools, release 13.0, V13.0.88
// Based on NVVM 20.0.0
//

.version 9.0
.target sm_100
.address_size 64

.extern .func free
(
	.param .b64 free_param_0
)
;
.func  (.param .b64 func_retval0) __internal_accurate_pow
(
	.param .b64 __internal_accurate_pow_param_0,
	.param .b64 __internal_accurate_pow_param_1
)
;

.func _Z16get_combinationsPiiS_iiiS_Ri(
	.param .b64 _Z16get_combinationsPiiS_iiiS_Ri_param_0,
	.param .b32 _Z16get_combinationsPiiS_iiiS_Ri_param_1,
	.param .b64 _Z16get_combinationsPiiS_iiiS_Ri_param_2,
	.param .b32 _Z16get_combinationsPiiS_iiiS_Ri_param_3,
	.param .b32 _Z16get_combinationsPiiS_iiiS_Ri_param_4,
	.param .b64 _Z16get_combinationsPiiS_iiiS_Ri_param_5,
	.param .b64 _Z16get_combinationsPiiS_iiiS_Ri_param_6
)
{
	.reg .pred 	%p<4>;
	.reg .b32 	%r<24>;
	.reg .b64 	%rd<18>;

	ld.param.u64 	%rd6, [_Z16get_combinationsPiiS_iiiS_Ri_param_0];
	ld.param.u32 	%r23, [_Z16get_combinationsPiiS_iiiS_Ri_param_1];
	ld.param.u64 	%rd7, [_Z16get_combinationsPiiS_iiiS_Ri_param_2];
	ld.param.u32 	%r22, [_Z16get_combinationsPiiS_iiiS_Ri_param_3];
	ld.param.u32 	%r10, [_Z16get_combinationsPiiS_iiiS_Ri_param_4];
	ld.param.u64 	%rd8, [_Z16get_combinationsPiiS_iiiS_Ri_param_5];
	ld.param.u64 	%rd9, [_Z16get_combinationsPiiS_iiiS_Ri_param_6];
	cvta.to.local.u64 	%rd1, %rd7;
	setp.eq.s32 	%p1, %r22, 3;
	@%p1 bra 	$L__BB0_4;
	max.s32 	%r11, %r10, %r23;
	mul.wide.u32 	%rd10, %r22, 4;
	add.s64 	%rd17, %rd1, %rd10;
	sub.s32 	%r21, %r23, %r11;
	cvta.to.local.u64 	%rd3, %rd6;
$L__BB0_2:
	setp.eq.s32 	%p2, %r21, 0;
	@%p2 bra 	$L__BB0_5;
	add.s32 	%r5, %r23, 1;
	{ // callseq 0, 0
	.param .b64 param0;
	st.param.b64 	[param0], %rd6;
	.param .b32 param1;
	st.param.b32 	[param1], %r5;
	.param .b64 param2;
	st.param.b64 	[param2], %rd7;
	.param .b32 param3;
	st.param.b32 	[param3], %r22;
	.param .b32 param4;
	st.param.b32 	[param4], %r10;
	.param .b64 param5;
	st.param.b64 	[param5], %rd8;
	.param .b64 param6;
	st.param.b64 	[param6], %rd9;
	call.uni 
	_Z16get_combinationsPiiS_iiiS_Ri, 
	(
	param0, 
	param1, 
	param2, 
	param3, 
	param4, 
	param5, 
	param6
	);
	} // callseq 0
	mul.wide.s32 	%rd11, %r23, 4;
	add.s64 	%rd12, %rd3, %rd11;
	ld.local.u32 	%r12, [%rd12];
	st.local.u32 	[%rd17], %r12;
	add.s32 	%r22, %r22, 1;
	add.s64 	%rd17, %rd17, 4;
	add.s32 	%r21, %r21, 1;
	setp.eq.s32 	%p3, %r22, 3;
	mov.u32 	%r23, %r5;
	@%p3 bra 	$L__BB0_4;
	bra.uni 	$L__BB0_2;
$L__BB0_4:
	cvta.to.local.u64 	%rd13, %rd9;
	ld.local.u32 	%r13, [%rd1+8];
	ld.local.u32 	%r14, [%rd1+4];
	mad.lo.s32 	%r15, %r13, 7, %r14;
	ld.local.u32 	%r16, [%rd1];
	mad.lo.s32 	%r17, %r15, 7, %r16;
	ld.local.u32 	%r18, [%rd13];
	cvta.to.local.u64 	%rd14, %rd8;
	mul.wide.s32 	%rd15, %r18, 4;
	add.s64 	%rd16, %rd14, %rd15;
	st.local.u32 	[%rd16], %r17;
	ld.local.u32 	%r19, [%rd13];
	add.s32 	%r20, %r19, 1;
	st.local.u32 	[%rd13], %r20;
$L__BB0_5:
	ret;

}
	// .globl	_Z26get_ideal_pte_combinationsPiS_
.visible .entry _Z26get_ideal_pte_combinationsPiS_(
	.param .u64 .ptr .align 1 _Z26get_ideal_pte_combinationsPiS__param_0,
	.param .u64 .ptr .align 1 _Z26get_ideal_pte_combinationsPiS__param_1
)
{
	.local .align 16 .b8 	__local_depot1[112];
	.reg .b64 	%SP;
	.reg .b64 	%SPL;
	.reg .pred 	%p<74>;
	.reg .b32 	%r<170>;
	.reg .b64 	%rd<59>;
	.reg .b64 	%fd<123>;

	mov.u64 	%SPL, __local_depot1;
	cvta.local.u64 	%SP, %SPL;
	ld.param.u64 	%rd6, [_Z26get_ideal_pte_combinationsPiS__param_0];
	cvta.to.global.u64 	%rd7, %rd6;
	add.u64 	%rd1, %SPL, 76;
	add.u64 	%rd9, %SP, 48;
	add.u64 	%rd2, %SPL, 48;
	add.u64 	%rd10, %SP, 0;
	add.u64 	%rd3, %SPL, 0;
	mov.u32 	%r1, %tid.x;
	mul.wide.u32 	%rd11, %r1, 4;
	add.s64 	%rd12, %rd7, %rd11;
	ld.global.u32 	%r2, [%rd12];
	mov.b32 	%r148, 0;
	st.local.u32 	[%rd1], %r148;
	st.local.u32 	[%rd1+4], %r148;
	st.local.u32 	[%rd1+8], %r148;
	setp.lt.s32 	%p1, %r2, 1;
	@%p1 bra 	$L__BB1_4;
	mov.b32 	%r147, 0;
	mov.u32 	%r146, %r2;
$L__BB1_2:
	mul.wide.u32 	%rd13, %r147, 4;
	add.s64 	%rd14, %rd1, %rd13;
	mul.hi.u32 	%r67, %r146, 613566757;
	sub.s32 	%r68, %r146, %r67;
	shr.u32 	%r69, %r68, 1;
	add.s32 	%r70, %r69, %r67;
	shr.u32 	%r5, %r70, 2;
	mul.lo.s32 	%r71, %r5, 7;
	sub.s32 	%r72, %r146, %r71;
	st.local.u32 	[%rd14], %r72;
	add.s32 	%r147, %r147, 1;
	setp.gt.u32 	%p2, %r146, 6;
	mov.u32 	%r146, %r5;
	@%p2 bra 	$L__BB1_2;
	ld.local.u32 	%r148, [%rd1];
$L__BB1_4:
	mov.b32 	%r73, 0;
	st.local.v4.u32 	[%rd2], {%r73, %r73, %r73, %r73};
	setp.eq.s32 	%p3, %r148, 0;
	shr.u32 	%r154, %r148, 31;
	selp.u32 	%r153, 1, 0, %p3;
	mul.wide.u32 	%rd15, %r153, 4;
	add.s64 	%rd16, %rd1, %rd15;
	ld.local.u32 	%r74, [%rd16];
	setp.eq.s32 	%p4, %r74, 1;
	@%p4 bra 	$L__BB1_7;
	setp.gt.s32 	%p5, %r148, 0;
	@%p5 bra 	$L__BB1_8;
	mul.wide.u32 	%rd17, %r154, 4;
	add.s64 	%rd18, %rd2, %rd17;
	mov.b32 	%r75, 1;
	st.local.u32 	[%rd18], %r75;
	add.s32 	%r154, %r154, 1;
	bra.uni 	$L__BB1_8;
$L__BB1_7:
	setp.eq.s32 	%p6, %r148, 0;
	selp.b32 	%r153, 2, 1, %p6;
$L__BB1_8:
	mul.wide.u32 	%rd19, %r153, 4;
	add.s64 	%rd20, %rd1, %rd19;
	ld.local.u32 	%r76, [%rd20];
	setp.eq.s32 	%p7, %r76, 2;
	@%p7 bra 	$L__BB1_11;
	setp.gt.s32 	%p8, %r148, 1;
	@%p8 bra 	$L__BB1_12;
	mul.wide.u32 	%rd21, %r154, 4;
	add.s64 	%rd22, %rd2, %rd21;
	mov.b32 	%r77, 2;
	st.local.u32 	[%rd22], %r77;
	add.s32 	%r154, %r154, 1;
	bra.uni 	$L__BB1_12;
$L__BB1_11:
	add.s32 	%r153, %r153, 1;
$L__BB1_12:
	setp.gt.u32 	%p9, %r153, 2;
	@%p9 bra 	$L__BB1_14;
	mul.wide.u32 	%rd23, %r153, 4;
	add.s64 	%rd24, %rd1, %rd23;
	ld.local.u32 	%r78, [%rd24];
	setp.eq.s32 	%p10, %r78, 3;
	@%p10 bra 	$L__BB1_16;
$L__BB1_14:
	setp.gt.s32 	%p11, %r148, 2;
	@%p11 bra 	$L__BB1_17;
	mul.wide.u32 	%rd25, %r154, 4;
	add.s64 	%rd26, %rd2, %rd25;
	mov.b32 	%r79, 3;
	st.local.u32 	[%rd26], %r79;
	add.s32 	%r154, %r154, 1;
	bra.uni 	$L__BB1_17;
$L__BB1_16:
	add.s32 	%r153, %r153, 1;
$L__BB1_17:
	setp.gt.u32 	%p12, %r153, 2;
	@%p12 bra 	$L__BB1_19;
	mul.wide.u32 	%rd27, %r153, 4;
	add.s64 	%rd28, %rd1, %rd27;
	ld.local.u32 	%r80, [%rd28];
	setp.eq.s32 	%p13, %r80, 4;
	@%p13 bra 	$L__BB1_21;
$L__BB1_19:
	setp.gt.s32 	%p14, %r148, 3;
	@%p14 bra 	$L__BB1_22;
	mul.wide.u32 	%rd29, %r154, 4;
	add.s64 	%rd30, %rd2, %rd29;
	mov.b32 	%r81, 4;
	st.local.u32 	[%rd30], %r81;
	add.s32 	%r154, %r154, 1;
	bra.uni 	$L__BB1_22;
$L__BB1_21:
	add.s32 	%r153, %r153, 1;
$L__BB1_22:
	setp.gt.u32 	%p15, %r153, 2;
	@%p15 bra 	$L__BB1_24;
	mul.wide.u32 	%rd31, %r153, 4;
	add.s64 	%rd32, %rd1, %rd31;
	ld.local.u32 	%r82, [%rd32];
	setp.eq.s32 	%p16, %r82, 5;
	@%p16 bra 	$L__BB1_26;
$L__BB1_24:
	setp.gt.s32 	%p17, %r148, 4;
	@%p17 bra 	$L__BB1_27;
	mul.wide.u32 	%rd33, %r154, 4;
	add.s64 	%rd34, %rd2, %rd33;
	mov.b32 	%r83, 5;
	st.local.u32 	[%rd34], %r83;
	add.s32 	%r154, %r154, 1;
	bra.uni 	$L__BB1_27;
$L__BB1_26:
	add.s32 	%r153, %r153, 1;
$L__BB1_27:
	setp.gt.u32 	%p18, %r153, 2;
	@%p18 bra 	$L__BB1_29;
	mul.wide.u32 	%rd35, %r153, 4;
	add.s64 	%rd36, %rd1, %rd35;
	ld.local.u32 	%r84, [%rd36];
	setp.ne.s32 	%p20, %r84, 6;
	setp.lt.s32 	%p21, %r148, 6;
	and.pred  	%p22, %p20, %p21;
	@%p22 bra 	$L__BB1_30;
	bra.uni 	$L__BB1_31;
$L__BB1_29:
	setp.gt.s32 	%p19, %r148, 5;
	@%p19 bra 	$L__BB1_31;
$L__BB1_30:
	mul.wide.u32 	%rd37, %r154, 4;
	add.s64 	%rd38, %rd2, %rd37;
	mov.b32 	%r85, 6;
	st.local.u32 	[%rd38], %r85;
	add.s32 	%r154, %r154, 1;
$L__BB1_31:
	add.u64 	%rd39, %SP, 100;
	add.u64 	%rd40, %SPL, 100;
	add.u64 	%rd41, %SP, 64;
	add.u64 	%rd42, %SPL, 64;
	mov.b32 	%r86, 0;
	st.local.v2.u32 	[%rd3], {%r86, %r86};
	st.local.v2.u32 	[%rd3+8], {%r86, %r86};
	st.local.v2.u32 	[%rd3+16], {%r86, %r86};
	st.local.v2.u32 	[%rd3+24], {%r86, %r86};
	st.local.v2.u32 	[%rd3+32], {%r86, %r86};
	st.local.u32 	[%rd40], %r86;
	st.local.u32 	[%rd42], %r86;
	st.local.u32 	[%rd42+4], %r86;
	st.local.u32 	[%rd42+8], %r86;
	{ // callseq 1, 0
	.param .b64 param0;
	st.param.b64 	[param0], %rd9;
	.param .b32 param1;
	st.param.b32 	[param1], 0;
	.param .b64 param2;
	st.param.b64 	[param2], %rd41;
	.param .b32 param3;
	st.param.b32 	[param3], 0;
	.param .b32 param4;
	st.param.b32 	[param4], %r154;
	.param .b64 param5;
	st.param.b64 	[param5], %rd10;
	.param .b64 param6;
	st.param.b64 	[param6], %rd39;
	call.uni 
	_Z16get_combinationsPiiS_iiiS_Ri, 
	(
	param0, 
	param1, 
	param2, 
	param3, 
	param4, 
	param5, 
	param6
	);
	} // callseq 1
	ld.local.u32 	%r33, [%rd40];
	setp.lt.s32 	%p23, %r33, 1;
	@%p23 bra 	$L__BB1_45;
	add.u64 	%rd4, %SPL, 88;
	mov.f64 	%fd7, 0d3FF0000000000000;
	{
	.reg .b32 %temp; 
	mov.b64 	{%temp, %r34}, %fd7;
	}
	mov.f64 	%fd8, 0d4000000000000000;
	{
	.reg .b32 %temp; 
	mov.b64 	{%temp, %r35}, %fd8;
	}
	mov.b32 	%r160, 0;
	mov.u32 	%r161, %r160;
$L__BB1_33:
	setp.eq.s32 	%p24, %r2, 0;
	add.u64 	%rd47, %SPL, 0;
	mul.wide.u32 	%rd48, %r160, 4;
	add.s64 	%rd49, %rd47, %rd48;
	ld.local.u32 	%r88, [%rd49];
	setp.eq.s32 	%p25, %r88, 0;
	or.pred  	%p26, %p24, %p25;
	@%p26 bra 	$L__BB1_44;
	setp.lt.s32 	%p27, %r2, 1;
	mov.b32 	%r89, 0;
	st.local.u32 	[%rd1], %r89;
	st.local.u32 	[%rd1+4], %r89;
	st.local.u32 	[%rd1+8], %r89;
	st.local.u32 	[%rd4], %r89;
	st.local.u32 	[%rd4+4], %r89;
	st.local.u32 	[%rd4+8], %r89;
	@%p27 bra 	$L__BB1_37;
	mov.b32 	%r163, 0;
	mov.u32 	%r162, %r2;
$L__BB1_36:
	mul.wide.u32 	%rd50, %r163, 4;
	add.s64 	%rd51, %rd1, %rd50;
	mul.hi.u32 	%r91, %r162, 613566757;
	sub.s32 	%r92, %r162, %r91;
	shr.u32 	%r93, %r92, 1;
	add.s32 	%r94, %r93, %r91;
	shr.u32 	%r41, %r94, 2;
	mul.lo.s32 	%r95, %r41, 7;
	sub.s32 	%r96, %r162, %r95;
	st.local.u32 	[%rd51], %r96;
	add.s32 	%r163, %r163, 1;
	setp.lt.u32 	%p28, %r162, 7;
	mov.u32 	%r162, %r41;
	@%p28 bra 	$L__BB1_37;
	bra.uni 	$L__BB1_36;
$L__BB1_37:
	setp.lt.s32 	%p29, %r88, 1;
	mov.b32 	%r166, 0;
	mov.u32 	%r167, %r166;
	mov.u32 	%r168, %r166;
	@%p29 bra 	$L__BB1_41;
	mov.b32 	%r165, 0;
	mov.u32 	%r164, %r88;
$L__BB1_39:
	mul.wide.u32 	%rd52, %r165, 4;
	add.s64 	%rd53, %rd4, %rd52;
	mul.hi.u32 	%r99, %r164, 613566757;
	sub.s32 	%r100, %r164, %r99;
	shr.u32 	%r101, %r100, 1;
	add.s32 	%r102, %r101, %r99;
	shr.u32 	%r45, %r102, 2;
	mul.lo.s32 	%r103, %r45, 7;
	sub.s32 	%r104, %r164, %r103;
	st.local.u32 	[%rd53], %r104;
	add.s32 	%r165, %r165, 1;
	setp.gt.u32 	%p30, %r164, 6;
	mov.u32 	%r164, %r45;
	@%p30 bra 	$L__BB1_39;
	ld.local.u32 	%r168, [%rd4];
	ld.local.u32 	%r167, [%rd4+4];
	ld.local.u32 	%r166, [%rd4+8];
$L__BB1_41:
	setp.lt.s32 	%p31, %r34, 0;
	and.b32  	%r105, %r34, 2146435072;
	setp.eq.s32 	%p32, %r105, 1072693248;
	ld.local.u32 	%r54, [%rd1];
	cvt.rn.f64.s32 	%fd9, %r54;
	{
	.reg .b32 %temp; 
	mov.b64 	{%temp, %r55}, %fd9;
	}
	abs.f64 	%fd1, %fd9;
	{ // callseq 2, 0
	.param .b64 param0;
	st.param.f64 	[param0], %fd1;
	.param .b64 param1;
	st.param.f64 	[param1], 0d3FF0000000000000;
	.param .b64 retval0;
	call.uni (retval0), 
	__internal_accurate_pow, 
	(
	param0, 
	param1
	);
	ld.param.f64 	%fd10, [retval0];
	} // callseq 2
	setp.lt.s32 	%p33, %r55, 0;
	neg.f64 	%fd12, %fd10;
	selp.f64 	%fd13, %fd12, %fd10, %p32;
	selp.f64 	%fd14, %fd13, %fd10, %p33;
	setp.eq.s32 	%p34, %r54, 0;
	selp.b32 	%r106, %r55, 0, %p32;
	or.b32  	%r107, %r106, 2146435072;
	selp.b32 	%r108, %r107, %r106, %p31;
	mov.b32 	%r109, 0;
	mov.b64 	%fd15, {%r109, %r108};
	selp.f64 	%fd16, %fd15, %fd14, %p34;
	setp.eq.s32 	%p35, %r54, 1;
	add.f64 	%fd17, %fd16, 0d0000000000000000;
	selp.f64 	%fd18, 0d3FF0000000000000, %fd17, %p35;
	ld.local.u32 	%r56, [%rd1+4];
	cvt.rn.f64.s32 	%fd19, %r56;
	{
	.reg .b32 %temp; 
	mov.b64 	{%temp, %r57}, %fd19;
	}
	abs.f64 	%fd2, %fd19;
	{ // callseq 3, 0
	.param .b64 param0;
	st.param.f64 	[param0], %fd2;
	.param .b64 param1;
	st.param.f64 	[param1], 0d3FF0000000000000;
	.param .b64 retval0;
	call.uni (retval0), 
	__internal_accurate_pow, 
	(
	param0, 
	param1
	);
	ld.param.f64 	%fd20, [retval0];
	} // callseq 3
	setp.lt.s32 	%p36, %r57, 0;
	neg.f64 	%fd22, %fd20;
	selp.f64 	%fd23, %fd22, %fd20, %p32;
	selp.f64 	%fd24, %fd23, %fd20, %p36;
	setp.eq.s32 	%p37, %r56, 0;
	selp.b32 	%r110, %r57, 0, %p32;
	or.b32  	%r111, %r110, 2146435072;
	selp.b32 	%r112, %r111, %r110, %p31;
	mov.b64 	%fd25, {%r109, %r112};
	selp.f64 	%fd26, %fd25, %fd24, %p37;
	setp.eq.s32 	%p38, %r56, 1;
	selp.f64 	%fd27, 0d3FF0000000000000, %fd26, %p38;
	add.f64 	%fd28, %fd18, %fd27;
	ld.local.u32 	%r58, [%rd1+8];
	cvt.rn.f64.s32 	%fd29, %r58;
	{
	.reg .b32 %temp; 
	mov.b64 	{%temp, %r59}, %fd29;
	}
	abs.f64 	%fd3, %fd29;
	{ // callseq 4, 0
	.param .b64 param0;
	st.param.f64 	[param0], %fd3;
	.param .b64 param1;
	st.param.f64 	[param1], 0d3FF0000000000000;
	.param .b64 retval0;
	call.uni (retval0), 
	__internal_accurate_pow, 
	(
	param0, 
	param1
	);
	ld.param.f64 	%fd30, [retval0];
	} // callseq 4
	setp.lt.s32 	%p39, %r59, 0;
	neg.f64 	%fd32, %fd30;
	selp.f64 	%fd33, %fd32, %fd30, %p32;
	selp.f64 	%fd34, %fd33, %fd30, %p39;
	setp.eq.s32 	%p40, %r58, 0;
	selp.b32 	%r113, %r59, 0, %p32;
	or.b32  	%r114, %r113, 2146435072;
	selp.b32 	%r115, %r114, %r113, %p31;
	mov.b64 	%fd35, {%r109, %r115};
	selp.f64 	%fd36, %fd35, %fd34, %p40;
	setp.eq.s32 	%p41, %r58, 1;
	selp.f64 	%fd37, 0d3FF0000000000000, %fd36, %p41;
	add.f64 	%fd38, %fd28, %fd37;
	cvt.rn.f64.s32 	%fd39, %r168;
	{
	.reg .b32 %temp; 
	mov.b64 	{%temp, %r60}, %fd39;
	}
	abs.f64 	%fd4, %fd39;
	{ // callseq 5, 0
	.param .b64 param0;
	st.param.f64 	[param0], %fd4;
	.param .b64 param1;
	st.param.f64 	[param1], 0d3FF0000000000000;
	.param .b64 retval0;
	call.uni (retval0), 
	__internal_accurate_pow, 
	(
	param0, 
	param1
	);
	ld.param.f64 	%fd40, [retval0];
	} // callseq 5
	setp.lt.s32 	%p42, %r60, 0;
	neg.f64 	%fd42, %fd40;
	selp.f64 	%fd43, %fd42, %fd40, %p32;
	selp.f64 	%fd44, %fd43, %fd40, %p42;
	setp.eq.s32 	%p43, %r168, 0;
	selp.b32 	%r116, %r60, 0, %p32;
	or.b32  	%r117, %r116, 2146435072;
	selp.b32 	%r118, %r117, %r116, %p31;
	mov.b64 	%fd45, {%r109, %r118};
	selp.f64 	%fd46, %fd45, %fd44, %p43;
	setp.eq.s32 	%p44, %r168, 1;
	add.f64 	%fd47, %fd46, 0d0000000000000000;
	selp.f64 	%fd48, 0d3FF0000000000000, %fd47, %p44;
	cvt.rn.f64.s32 	%fd49, %r167;
	{
	.reg .b32 %temp; 
	mov.b64 	{%temp, %r61}, %fd49;
	}
	abs.f64 	%fd5, %fd49;
	{ // callseq 6, 0
	.param .b64 param0;
	st.param.f64 	[param0], %fd5;
	.param .b64 param1;
	st.param.f64 	[param1], 0d3FF0000000000000;
	.param .b64 retval0;
	call.uni (retval0), 
	__internal_accurate_pow, 
	(
	param0, 
	param1
	);
	ld.param.f64 	%fd50, [retval0];
	} // callseq 6
	setp.lt.s32 	%p45, %r61, 0;
	neg.f64 	%fd52, %fd50;
	selp.f64 	%fd53, %fd52, %fd50, %p32;
	selp.f64 	%fd54, %fd53, %fd50, %p45;
	setp.eq.s32 	%p46, %r167, 0;
	selp.b32 	%r119, %r61, 0, %p32;
	or.b32  	%r120, %r119, 2146435072;
	selp.b32 	%r121, %r120, %r119, %p31;
	mov.b64 	%fd55, {%r109, %r121};
	selp.f64 	%fd56, %fd55, %fd54, %p46;
	setp.eq.s32 	%p47, %r167, 1;
	selp.f64 	%fd57, 0d3FF0000000000000, %fd56, %p47;
	add.f64 	%fd58, %fd48, %fd57;
	cvt.rn.f64.s32 	%fd59, %r166;
	{
	.reg .b32 %temp; 
	mov.b64 	{%temp, %r62}, %fd59;
	}
	abs.f64 	%fd6, %fd59;
	{ // callseq 7, 0
	.param .b64 param0;
	st.param.f64 	[param0], %fd6;
	.param .b64 param1;
	st.param.f64 	[param1], 0d3FF0000000000000;
	.param .b64 retval0;
	call.uni (retval0), 
	__internal_accurate_pow, 
	(
	param0, 
	param1
	);
	ld.param.f64 	%fd60, [retval0];
	} // callseq 7
	setp.lt.s32 	%p48, %r62, 0;
	neg.f64 	%fd62, %fd60;
	selp.f64 	%fd63, %fd62, %fd60, %p32;
	selp.f64 	%fd64, %fd63, %fd60, %p48;
	setp.eq.s32 	%p49, %r166, 0;
	selp.b32 	%r122, %r62, 0, %p32;
	or.b32  	%r123, %r122, 2146435072;
	selp.b32 	%r124, %r123, %r122, %p31;
	mov.b64 	%fd65, {%r109, %r124};
	selp.f64 	%fd66, %fd65, %fd64, %p49;
	setp.eq.s32 	%p50, %r166, 1;
	selp.f64 	%fd67, 0d3FF0000000000000, %fd66, %p50;
	add.f64 	%fd68, %fd58, %fd67;
	setp.eq.f64 	%p51, %fd38, %fd68;
	@%p51 bra 	$L__BB1_42;
	bra.uni 	$L__BB1_44;
$L__BB1_42:
	setp.eq.s32 	%p52, %r166, 1;
	setp.eq.s32 	%p53, %r166, 0;
	setp.lt.s32 	%p54, %r62, 0;
	setp.eq.s32 	%p55, %r167, 1;
	setp.eq.s32 	%p56, %r167, 0;
	setp.lt.s32 	%p57, %r61, 0;
	setp.eq.s32 	%p58, %r168, 1;
	setp.eq.s32 	%p59, %r168, 0;
	setp.lt.s32 	%p60, %r60, 0;
	setp.eq.s32 	%p61, %r58, 1;
	setp.eq.s32 	%p62, %r58, 0;
	setp.lt.s32 	%p63, %r59, 0;
	setp.eq.s32 	%p64, %r56, 1;
	setp.eq.s32 	%p65, %r56, 0;
	setp.lt.s32 	%p66, %r57, 0;
	setp.eq.s32 	%p67, %r54, 1;
	setp.eq.s32 	%p68, %r54, 0;
	setp.lt.s32 	%p69, %r55, 0;
	setp.lt.s32 	%p70, %r35, 0;
	and.b32  	%r125, %r35, 2146435072;
	setp.eq.s32 	%p71, %r125, 1062207488;
	{ // callseq 8, 0
	.param .b64 param0;
	st.param.f64 	[param0], %fd1;
	.param .b64 param1;
	st.param.f64 	[param1], 0d4000000000000000;
	.param .b64 retval0;
	call.uni (retval0), 
	__internal_accurate_pow, 
	(
	param0, 
	param1
	);
	ld.param.f64 	%fd69, [retval0];
	} // callseq 8
	neg.f64 	%fd71, %fd69;
	selp.f64 	%fd72, %fd71, %fd69, %p71;
	selp.f64 	%fd73, %fd72, %fd69, %p69;
	selp.b32 	%r126, %r55, 0, %p71;
	or.b32  	%r127, %r126, 2146435072;
	selp.b32 	%r128, %r127, %r126, %p70;
	mov.b32 	%r129, 0;
	mov.b64 	%fd74, {%r129, %r128};
	selp.f64 	%fd75, %fd74, %fd73, %p68;
	add.f64 	%fd76, %fd75, 0d0000000000000000;
	selp.f64 	%fd77, 0d3FF0000000000000, %fd76, %p67;
	{ // callseq 9, 0
	.param .b64 param0;
	st.param.f64 	[param0], %fd2;
	.param .b64 param1;
	st.param.f64 	[param1], 0d4000000000000000;
	.param .b64 retval0;
	call.uni (retval0), 
	__internal_accurate_pow, 
	(
	param0, 
	param1
	);
	ld.param.f64 	%fd78, [retval0];
	} // callseq 9
	neg.f64 	%fd80, %fd78;
	selp.f64 	%fd81, %fd80, %fd78, %p71;
	selp.f64 	%fd82, %fd81, %fd78, %p66;
	selp.b32 	%r130, %r57, 0, %p71;
	or.b32  	%r131, %r130, 2146435072;
	selp.b32 	%r132, %r131, %r130, %p70;
	mov.b64 	%fd83, {%r129, %r132};
	selp.f64 	%fd84, %fd83, %fd82, %p65;
	selp.f64 	%fd85, 0d3FF0000000000000, %fd84, %p64;
	add.f64 	%fd86, %fd77, %fd85;
	{ // callseq 10, 0
	.param .b64 param0;
	st.param.f64 	[param0], %fd3;
	.param .b64 param1;
	st.param.f64 	[param1], 0d4000000000000000;
	.param .b64 retval0;
	call.uni (retval0), 
	__internal_accurate_pow, 
	(
	param0, 
	param1
	);
	ld.param.f64 	%fd87, [retval0];
	} // callseq 10
	neg.f64 	%fd89, %fd87;
	selp.f64 	%fd90, %fd89, %fd87, %p71;
	selp.f64 	%fd91, %fd90, %fd87, %p63;
	selp.b32 	%r133, %r59, 0, %p71;
	or.b32  	%r134, %r133, 2146435072;
	selp.b32 	%r135, %r134, %r133, %p70;
	mov.b64 	%fd92, {%r129, %r135};
	selp.f64 	%fd93, %fd92, %fd91, %p62;
	selp.f64 	%fd94, 0d3FF0000000000000, %fd93, %p61;
	add.f64 	%fd95, %fd86, %fd94;
	{ // callseq 11, 0
	.param .b64 param0;
	st.param.f64 	[param0], %fd4;
	.param .b64 param1;
	st.param.f64 	[param1], 0d4000000000000000;
	.param .b64 retval0;
	call.uni (retval0), 
	__internal_accurate_pow, 
	(
	param0, 
	param1
	);
	ld.param.f64 	%fd96, [retval0];
	} // callseq 11
	neg.f64 	%fd98, %fd96;
	selp.f64 	%fd99, %fd98, %fd96, %p71;
	selp.f64 	%fd100, %fd99, %fd96, %p60;
	selp.b32 	%r136, %r60, 0, %p71;
	or.b32  	%r137, %r136, 2146435072;
	selp.b32 	%r138, %r137, %r136, %p70;
	mov.b64 	%fd101, {%r129, %r138};
	selp.f64 	%fd102, %fd101, %fd100, %p59;
	add.f64 	%fd103, %fd102, 0d0000000000000000;
	selp.f64 	%fd104, 0d3FF0000000000000, %fd103, %p58;
	{ // callseq 12, 0
	.param .b64 param0;
	st.param.f64 	[param0], %fd5;
	.param .b64 param1;
	st.param.f64 	[param1], 0d4000000000000000;
	.param .b64 retval0;
	call.uni (retval0), 
	__internal_accurate_pow, 
	(
	param0, 
	param1
	);
	ld.param.f64 	%fd105, [retval0];
	} // callseq 12
	neg.f64 	%fd107, %fd105;
	selp.f64 	%fd108, %fd107, %fd105, %p71;
	selp.f64 	%fd109, %fd108, %fd105, %p57;
	selp.b32 	%r139, %r61, 0, %p71;
	or.b32  	%r140, %r139, 2146435072;
	selp.b32 	%r141, %r140, %r139, %p70;
	mov.b64 	%fd110, {%r129, %r141};
	selp.f64 	%fd111, %fd110, %fd109, %p56;
	selp.f64 	%fd112, 0d3FF0000000000000, %fd111, %p55;
	add.f64 	%fd113, %fd104, %fd112;
	{ // callseq 13, 0
	.param .b64 param0;
	st.param.f64 	[param0], %fd6;
	.param .b64 param1;
	st.param.f64 	[param1], 0d4000000000000000;
	.param .b64 retval0;
	call.uni (retval0), 
	__internal_accurate_pow, 
	(
	param0, 
	param1
	);
	ld.param.f64 	%fd114, [retval0];
	} // callseq 13
	neg.f64 	%fd116, %fd114;
	selp.f64 	%fd117, %fd116, %fd114, %p71;
	selp.f64 	%fd118, %fd117, %fd114, %p54;
	selp.b32 	%r142, %r62, 0, %p71;
	or.b32  	%r143, %r142, 2146435072;
	selp.b32 	%r144, %r143, %r142, %p70;
	mov.b64 	%fd119, {%r129, %r144};
	selp.f64 	%fd120, %fd119, %fd118, %p53;
	selp.f64 	%fd121, 0d3FF0000000000000, %fd120, %p52;
	add.f64 	%fd122, %fd113, %fd121;
	setp.neu.f64 	%p72, %fd95, %fd122;
	@%p72 bra 	$L__BB1_44;
	ld.param.u64 	%rd58, [_Z26get_ideal_pte_combinationsPiS__param_1];
	add.s32 	%r145, %r161, %r1;
	cvta.to.global.u64 	%rd54, %rd58;
	mul.wide.s32 	%rd55, %r145, 4;
	add.s64 	%rd56, %rd54, %rd55;
	st.global.u32 	[%rd56], %r2;
	st.global.u32 	[%rd56+4], %r88;
	add.s32 	%r161, %r161, 2;
$L__BB1_44:
	add.s32 	%r160, %r160, 1;
	setp.ne.s32 	%p73, %r160, %r33;
	@%p73 bra 	$L__BB1_33;
$L__BB1_45:
	add.u64 	%rd57, %SP, 0;
	{ // callseq 14, 0
	.param .b64 param0;
	st.param.b64 	[param0], %rd57;
	call.uni 
	free, 
	(
	param0
	);
	} // callseq 14
	ret;

}
.func  (.param .b64 func_retval0) __internal_accurate_pow(
	.param .b64 __internal_accurate_pow_param_0,
	.param .b64 __internal_accurate_pow_param_1
)
{
	.reg .pred 	%p<8>;
	.reg .b32 	%r<49>;
	.reg .b32 	%f<3>;
	.reg .b64 	%fd<109>;

	ld.param.f64 	%fd10, [__internal_accurate_pow_param_0];
	ld.param.f64 	%fd11, [__internal_accurate_pow_param_1];
	{
	.reg .b32 %temp; 
	mov.b64 	{%temp, %r46}, %fd10;
	}
	{
	.reg .b32 %temp; 
	mov.b64 	{%r45, %temp}, %fd10;
	}
	shr.u32 	%r47, %r46, 20;
	setp.gt.u32 	%p1, %r46, 1048575;
	@%p1 bra 	$L__BB2_2;
	mul.f64 	%fd12, %fd10, 0d4350000000000000;
	{
	.reg .b32 %temp; 
	mov.b64 	{%temp, %r46}, %fd12;
	}
	{
	.reg .b32 %temp; 
	mov.b64 	{%r45, %temp}, %fd12;
	}
	shr.u32 	%r16, %r46, 20;
	add.s32 	%r47, %r16, -54;
$L__BB2_2:
	add.s32 	%r48, %r47, -1023;
	and.b32  	%r17, %r46, -2146435073;
	or.b32  	%r18, %r17, 1072693248;
	mov.b64 	%fd107, {%r45, %r18};
	setp.lt.u32 	%p2, %r18, 1073127583;
	@%p2 bra 	$L__BB2_4;
	{
	.reg .b32 %temp; 
	mov.b64 	{%r19, %temp}, %fd107;
	}
	{
	.reg .b32 %temp; 
	mov.b64 	{%temp, %r20}, %fd107;
	}
	add.s32 	%r21, %r20, -1048576;
	mov.b64 	%fd107, {%r19, %r21};
	add.s32 	%r48, %r47, -1022;
$L__BB2_4:
	add.f64 	%fd13, %fd107, 0dBFF0000000000000;
	add.f64 	%fd14, %fd107, 0d3FF0000000000000;
	rcp.approx.ftz.f64 	%fd15, %fd14;
	neg.f64 	%fd16, %fd14;
	fma.rn.f64 	%fd17, %fd16, %fd15, 0d3FF0000000000000;
	fma.rn.f64 	%fd18, %fd17, %fd17, %fd17;
	fma.rn.f64 	%fd19, %fd18, %fd15, %fd15;
	mul.f64 	%fd20, %fd13, %fd19;
	fma.rn.f64 	%fd21, %fd13, %fd19, %fd20;
	mul.f64 	%fd22, %fd21, %fd21;
	fma.rn.f64 	%fd23, %fd22, 0d3EB0F5FF7D2CAFE2, 0d3ED0F5D241AD3B5A;
	fma.rn.f64 	%fd24, %fd23, %fd22, 0d3EF3B20A75488A3F;
	fma.rn.f64 	%fd25, %fd24, %fd22, 0d3F1745CDE4FAECD5;
	fma.rn.f64 	%fd26, %fd25, %fd22, 0d3F3C71C7258A578B;
	fma.rn.f64 	%fd27, %fd26, %fd22, 0d3F6249249242B910;
	fma.rn.f64 	%fd28, %fd27, %fd22, 0d3F89999999999DFB;
	sub.f64 	%fd29, %fd13, %fd21;
	add.f64 	%fd30, %fd29, %fd29;
	neg.f64 	%fd31, %fd21;
	fma.rn.f64 	%fd32, %fd31, %fd13, %fd30;
	mul.f64 	%fd33, %fd19, %fd32;
	fma.rn.f64 	%fd34, %fd22, %fd28, 0d3FB5555555555555;
	mov.f64 	%fd35, 0d3FB5555555555555;
	sub.f64 	%fd36, %fd35, %fd34;
	fma.rn.f64 	%fd37, %fd22, %fd28, %fd36;
	add.f64 	%fd38, %fd37, 0dBC46A4CB00B9E7B0;
	add.f64 	%fd39, %fd34, %fd38;
	sub.f64 	%fd40, %fd34, %fd39;
	add.f64 	%fd41, %fd38, %fd40;
	mul.rn.f64 	%fd42, %fd21, %fd21;
	neg.f64 	%fd43, %fd42;
	fma.rn.f64 	%fd44, %fd21, %fd21, %fd43;
	{
	.reg .b32 %temp; 
	mov.b64 	{%r22, %temp}, %fd33;
	}
	{
	.reg .b32 %temp; 
	mov.b64 	{%temp, %r23}, %fd33;
	}
	add.s32 	%r24, %r23, 1048576;
	mov.b64 	%fd45, {%r22, %r24};
	fma.rn.f64 	%fd46, %fd21, %fd45, %fd44;
	mul.rn.f64 	%fd47, %fd42, %fd21;
	neg.f64 	%fd48, %fd47;
	fma.rn.f64 	%fd49, %fd42, %fd21, %fd48;
	fma.rn.f64 	%fd50, %fd42, %fd33, %fd49;
	fma.rn.f64 	%fd51, %fd46, %fd21, %fd50;
	mul.rn.f64 	%fd52, %fd39, %fd47;
	neg.f64 	%fd53, %fd52;
	fma.rn.f64 	%fd54, %fd39, %fd47, %fd53;
	fma.rn.f64 	%fd55, %fd39, %fd51, %fd54;
	fma.rn.f64 	%fd56, %fd41, %fd47, %fd55;
	add.f64 	%fd57, %fd52, %fd56;
	sub.f64 	%fd58, %fd52, %fd57;
	add.f64 	%fd59, %fd56, %fd58;
	add.f64 	%fd60, %fd21, %fd57;
	sub.f64 	%fd61, %fd21, %fd60;
	add.f64 	%fd62, %fd57, %fd61;
	add.f64 	%fd63, %fd59, %fd62;
	add.f64 	%fd64, %fd33, %fd63;
	add.f64 	%fd65, %fd60, %fd64;
	sub.f64 	%fd66, %fd60, %fd65;
	add.f64 	%fd67, %fd64, %fd66;
	xor.b32  	%r25, %r48, -2147483648;
	mov.b32 	%r26, 1127219200;
	mov.b64 	%fd68, {%r25, %r26};
	mov.b32 	%r27, -2147483648;
	mov.b64 	%fd69, {%r27, %r26};
	sub.f64 	%fd70, %fd68, %fd69;
	fma.rn.f64 	%fd71, %fd70, 0d3FE62E42FEFA39EF, %fd65;
	fma.rn.f64 	%fd72, %fd70, 0dBFE62E42FEFA39EF, %fd71;
	sub.f64 	%fd73, %fd72, %fd65;
	sub.f64 	%fd74, %fd67, %fd73;
	fma.rn.f64 	%fd75, %fd70, 0d3C7ABC9E3B39803F, %fd74;
	add.f64 	%fd76, %fd71, %fd75;
	sub.f64 	%fd77, %fd71, %fd76;
	add.f64 	%fd78, %fd75, %fd77;
	{
	.reg .b32 %temp; 
	mov.b64 	{%temp, %r28}, %fd11;
	}
	{
	.reg .b32 %temp; 
	mov.b64 	{%r29, %temp}, %fd11;
	}
	shl.b32 	%r30, %r28, 1;
	setp.gt.u32 	%p3, %r30, -33554433;
	and.b32  	%r31, %r28, -15728641;
	selp.b32 	%r32, %r31, %r28, %p3;
	mov.b64 	%fd79, {%r29, %r32};
	mul.rn.f64 	%fd80, %fd76, %fd79;
	neg.f64 	%fd81, %fd80;
	fma.rn.f64 	%fd82, %fd76, %fd79, %fd81;
	fma.rn.f64 	%fd83, %fd78, %fd79, %fd82;
	add.f64 	%fd4, %fd80, %fd83;
	sub.f64 	%fd84, %fd80, %fd4;
	add.f64 	%fd5, %fd83, %fd84;
	fma.rn.f64 	%fd85, %fd4, 0d3FF71547652B82FE, 0d4338000000000000;
	{
	.reg .b32 %temp; 
	mov.b64 	{%r13, %temp}, %fd85;
	}
	mov.f64 	%fd86, 0dC338000000000000;
	add.rn.f64 	%fd87, %fd85, %fd86;
	fma.rn.f64 	%fd88, %fd87, 0dBFE62E42FEFA39EF, %fd4;
	fma.rn.f64 	%fd89, %fd87, 0dBC7ABC9E3B39803F, %fd88;
	fma.rn.f64 	%fd90, %fd89, 0d3E5ADE1569CE2BDF, 0d3E928AF3FCA213EA;
	fma.rn.f64 	%fd91, %fd90, %fd89, 0d3EC71DEE62401315;
	fma.rn.f64 	%fd92, %fd91, %fd89, 0d3EFA01997C89EB71;
	fma.rn.f64 	%fd93, %fd92, %fd89, 0d3F2A01A014761F65;
	fma.rn.f64 	%fd94, %fd93, %fd89, 0d3F56C16C1852B7AF;
	fma.rn.f64 	%fd95, %fd94, %fd89, 0d3F81111111122322;
	fma.rn.f64 	%fd96, %fd95, %fd89, 0d3FA55555555502A1;
	fma.rn.f64 	%fd97, %fd96, %fd89, 0d3FC5555555555511;
	fma.rn.f64 	%fd98, %fd97, %fd89, 0d3FE000000000000B;
	fma.rn.f64 	%fd99, %fd98, %fd89, 0d3FF0000000000000;
	fma.rn.f64 	%fd100, %fd99, %fd89, 0d3FF0000000000000;
	{
	.reg .b32 %temp; 
	mov.b64 	{%r14, %temp}, %fd100;
	}
	{
	.reg .b32 %temp; 
	mov.b64 	{%temp, %r15}, %fd100;
	}
	shl.b32 	%r33, %r13, 20;
	add.s32 	%r34, %r33, %r15;
	mov.b64 	%fd108, {%r14, %r34};
	{
	.reg .b32 %temp; 
	mov.b64 	{%temp, %r35}, %fd4;
	}
	mov.b32 	%f2, %r35;
	abs.f32 	%f1, %f2;
	setp.lt.f32 	%p4, %f1, 0f4086232B;
	@%p4 bra 	$L__BB2_7;
	setp.lt.f64 	%p5, %fd4, 0d0000000000000000;
	add.f64 	%fd101, %fd4, 0d7FF0000000000000;
	selp.f64 	%fd108, 0d0000000000000000, %fd101, %p5;
	setp.geu.f32 	%p6, %f1, 0f40874800;
	@%p6 bra 	$L__BB2_7;
	shr.u32 	%r36, %r13, 31;
	add.s32 	%r37, %r13, %r36;
	shr.s32 	%r38, %r37, 1;
	shl.b32 	%r39, %r38, 20;
	add.s32 	%r40, %r15, %r39;
	mov.b64 	%fd102, {%r14, %r40};
	sub.s32 	%r41, %r13, %r38;
	shl.b32 	%r42, %r41, 20;
	add.s32 	%r43, %r42, 1072693248;
	mov.b32 	%r44, 0;
	mov.b64 	%fd103, {%r44, %r43};
	mul.f64 	%fd108, %fd103, %fd102;
$L__BB2_7:
	abs.f64 	%fd104, %fd108;
	setp.eq.f64 	%p7, %fd104, 0d7FF0000000000000;
	fma.rn.f64 	%fd105, %fd108, %fd5, %fd108;
	selp.f64 	%fd106, %fd108, %fd105, %p7;
	st.param.f64 	[func_retval0], %fd106;
	ret;

}


// ===== COMPILED SASS (sm_100) =====

	.target	sm_100

	.elftype	@"ET_EXEC"


//--------------------- .note.nv.tkinfo           --------------------------
	.section	.note.nv.tkinfo,"",@"SHT_NOTE"
	.sectionflags	@"SHF_NOTE_NV_TKINFO"
	.tkinfo
        /*0018*/ 	.word	0x00000002
        /*0030*/ 	.string	""
        /*0030*/ 	.string	"ptxas"
        /*0030*/ 	.string	"Cuda compilation tools, release 13.0, V13.0.88"
        /*0030*/ 	.string	"Build cuda_13.0.r13.0/compiler.36424714_0"
        /*0030*/ 	.string	"-arch sm_100 -m 64 "



//--------------------- .note.nv.cuinfo           --------------------------
	.section	.note.nv.cuinfo,"",@"SHT_NOTE"
	.sectionflags	@"SHF_NOTE_NV_CUINFO"
        /*0018*/ 	.short	0x0002
        /*001a*/ 	.short	0x0064
        /*001c*/ 	.short	0x0082
	.zero		2


//--------------------- .nv.info                  --------------------------
	.section	.nv.info,"",@"SHT_CUDA_INFO"
	.align	4


	//----- nvinfo : EIATTR_REGCOUNT
	.align		4
        /*0000*/ 	.byte	0x04, 0x2f
        /*0002*/ 	.short	(.L_1 - .L_0)
	.align		4
.L_0:
        /*0004*/ 	.word	index@(_Z26get_ideal_pte_combinationsPiS_)
        /*0008*/ 	.word	0x0000003a


	//----- nvinfo : EIATTR_FRAME_SIZE
	.align		4
.L_1:
        /*000c*/ 	.byte	0x04, 0x11
        /*000e*/ 	.short	(.L_3 - .L_2)
	.align		4
.L_2:
        /*0010*/ 	.word	index@($_Z26get_ideal_pte_combinationsPiS_$__internal_accurate_pow)
        /*0014*/ 	.word	0x00000070


	//----- nvinfo : EIATTR_FRAME_SIZE
	.align		4
.L_3:
        /*0018*/ 	.byte	0x04, 0x11
        /*001a*/ 	.short	(.L_5 - .L_4)
	.align		4
.L_4:
        /*001c*/ 	.word	index@($_Z26get_ideal_pte_combinationsPiS_$_Z16get_combinationsPiiS_iiiS_Ri)
        /*0020*/ 	.word	0x00000070


	//----- nvinfo : EIATTR_FRAME_SIZE
	.align		4
.L_5:
        /*0024*/ 	.byte	0x04, 0x11
        /*0026*/ 	.short	(.L_7 - .L_6)
	.align		4
.L_6:
        /*0028*/ 	.word	index@(_Z26get_ideal_pte_combinationsPiS_)
        /*002c*/ 	.word	0x00000070


	//----- nvinfo : EIATTR_MIN_STACK_SIZE
	.align		4
.L_7:
        /*0030*/ 	.byte	0x04, 0x12
        /*0032*/ 	.short	(.L_9 - .L_8)
	.align		4
.L_8:
        /*0034*/ 	.word	index@(_Z26get_ideal_pte_combinationsPiS_)
        /*0038*/ 	.word	0x00000070
.L_9:


//--------------------- .nv.compat                --------------------------
	.section	.nv.compat,"",@"SHT_CUDA_COMPAT_INFO"
	.align	4
        /*0000*/ 	.byte	0x02, 0x09, 0x00, 0x00, 0x02, 0x02, 0x01, 0x00, 0x02, 0x05, 0x05, 0x00, 0x03, 0x07, 0x01, 0x01
        /*0010*/ 	.byte	0x02, 0x03, 0x00, 0x00, 0x02, 0x06, 0x01, 0x00, 0x04, 0x0b, 0x08, 0x00, 0x01, 0x00, 0x00, 0x00
        /*0020*/ 	.byte	0x00, 0x00, 0x00, 0x00


//--------------------- .nv.info._Z26get_ideal_pte_combinationsPiS_ --------------------------
	.section	.nv.info._Z26get_ideal_pte_combinationsPiS_,"",@"SHT_CUDA_INFO"
	.sectionflags	@""
	.align	4


	//----- nvinfo : EIATTR_CUDA_API_VERSION
	.align		4
        /*0000*/ 	.byte	0x04, 0x37
        /*0002*/ 	.short	(.L_11 - .L_10)
.L_10:
        /*0004*/ 	.word	0x00000082


	//----- nvinfo : EIATTR_KPARAM_INFO
	.align		4
.L_11:
        /*0008*/ 	.byte	0x04, 0x17
        /*000a*/ 	.short	(.L_13 - .L_12)
.L_12:
        /*000c*/ 	.word	0x00000000
        /*0010*/ 	.short	0x0001
        /*0012*/ 	.short	0x0008
        /*0014*/ 	.byte	0x00, 0xf5, 0x21, 0x00


	//----- nvinfo : EIATTR_KPARAM_INFO
	.align		4
.L_13:
        /*0018*/ 	.byte	0x04, 0x17
        /*001a*/ 	.short	(.L_15 - .L_14)
.L_14:
        /*001c*/ 	.word	0x00000000
        /*0020*/ 	.short	0x0000
        /*0022*/ 	.short	0x0000
        /*0024*/ 	.byte	0x00, 0xf5, 0x21, 0x00


	//----- nvinfo : EIATTR_SPARSE_MMA_MASK
	.align		4
.L_15:
        /*0028*/ 	.byte	0x03, 0x50
        /*002a*/ 	.short	0x0000


	//----- nvinfo : EIATTR_MAXREG_COUNT
	.align		4
        /*002c*/ 	.byte	0x03, 0x1b
        /*002e*/ 	.short	0x00ff


	//----- nvinfo : EIATTR_EXTERNS
	.align		4
        /*0030*/ 	.byte	0x04, 0x0f
        /*0032*/ 	.short	(.L_17 - .L_16)


	//   ....[0]....
	.align		4
.L_16:
        /*0034*/ 	.word	index@(free)


	//----- nvinfo : EIATTR_MERCURY_ISA_VERSION
	.align		4
.L_17:
        /*0038*/ 	.byte	0x03, 0x5f
        /*003a*/ 	.short	0x0101


	//----- nvinfo : EIATTR_VRC_CTA_INIT_COUNT
	.align		4
        /*003c*/ 	.byte	0x02, 0x4a
	.zero		1
	.zero		1


	//----- nvinfo : EIATTR_SYSCALL_OFFSETS
	.align		4
        /*0040*/ 	.byte	0x04, 0x46
        /*0042*/ 	.short	(.L_19 - .L_18)


	//   ....[0]....
.L_18:
        /*0044*/ 	.word	0x00001c90


	//----- nvinfo : EIATTR_EXIT_INSTR_OFFSETS
	.align		4
.L_19:
        /*0048*/ 	.byte	0x04, 0x1c
        /*004a*/ 	.short	(.L_21 - .L_20)


	//   ....[0]....
.L_20:
        /*004c*/ 	.word	0x00001ca0


	//----- nvinfo : EIATTR_CRS_STACK_SIZE
	.align		4
.L_21:
        /*0050*/ 	.byte	0x04, 0x1e
        /*0052*/ 	.short	(.L_23 - .L_22)
.L_22:
        /*0054*/ 	.word	0x00000000


	//----- nvinfo : EIATTR_CBANK_PARAM_SIZE
	.align		4
.L_23:
        /*0058*/ 	.byte	0x03, 0x19
        /*005a*/ 	.short	0x0010


	//----- nvinfo : EIATTR_PARAM_CBANK
	.align		4
        /*005c*/ 	.byte	0x04, 0x0a
        /*005e*/ 	.short	(.L_25 - .L_24)
	.align		4
.L_24:
        /*0060*/ 	.word	index@(.nv.constant0._Z26get_ideal_pte_combinationsPiS_)
        /*0064*/ 	.short	0x0380
        /*0066*/ 	.short	0x0010


	//----- nvinfo : EIATTR_SW_WAR
	.align		4
.L_25:
        /*0068*/ 	.byte	0x04, 0x36
        /*006a*/ 	.short	(.L_27 - .L_26)
.L_26:
        /*006c*/ 	.word	0x00000008
.L_27:


//--------------------- .nv.callgraph             --------------------------
	.section	.nv.callgraph,"",@"SHT_CUDA_CALLGRAPH"
	.align	4
	.sectionentsize	8
	.align		4
        /*0000*/ 	.word	0x00000000
	.align		4
        /*0004*/ 	.word	0xffffffff
	.align		4
        /*0008*/ 	.word	index@(_Z26get_ideal_pte_combinationsPiS_)
	.align		4
        /*000c*/ 	.word	index@(free)
	.align		4
        /*0010*/ 	.word	0x00000000
	.align		4
        /*0014*/ 	.word	0xfffffffe
	.align		4
        /*0018*/ 	.word	0x00000000
	.align		4
        /*001c*/ 	.word	0xfffffffd
	.align		4
        /*0020*/ 	.word	0x00000000
	.align		4
        /*0024*/ 	.word	0xfffffffc


//--------------------- .nv.constant4             --------------------------
	.section	.nv.constant4,"a",@progbits
	.align	8
	.align		8
.nv.constant4:
        /*0000*/ 	.dword	free


//--------------------- .text._Z26get_ideal_pte_combinationsPiS_ --------------------------
	.section	.text._Z26get_ideal_pte_combinationsPiS_,"ax",@progbits
	.align	128
        .global         _Z26get_ideal_pte_combinationsPiS_
        .type           _Z26get_ideal_pte_combinationsPiS_,@function
        .size           _Z26get_ideal_pte_combinationsPiS_,(.L_x_63 - _Z26get_ideal_pte_combinationsPiS_)
        .other          _Z26get_ideal_pte_combinationsPiS_,@"STO_CUDA_ENTRY STV_DEFAULT"
_Z26get_ideal_pte_combinationsPiS_:
.text._Z26get_ideal_pte_combinationsPiS_:
[----:B------:R-:W0:Y:S01]  /*0000*/  LDC R1, c[0x0][0x37c] ;  /* 0x0000df00ff017b82 */ /* 0x000e220000000800 */
[----:B------:R-:W1:Y:S07]  /*0010*/  S2R R18, SR_TID.X ;  /* 0x0000000000127919 */ /* 0x000e6e0000002100 */
[----:B------:R-:W1:Y:S01]  /*0020*/  LDC.64 R8, c[0x0][0x380] ;  /* 0x0000e000ff087b82 */ /* 0x000e620000000a00 */
[----:B------:R-:W2:Y:S01]  /*0030*/  LDCU.64 UR36, c[0x0][0x358] ;  /* 0x00006b00ff2477ac */ /* 0x000ea20008000a00 */
[----:B0-----:R-:W-:-:S02]  /*0040*/  VIADD R1, R1, 0xffffff90 ;  /* 0xffffff9001017836 */ /* 0x001fc40000000000 */
[----:B-1----:R-:W-:-:S05]  /*0050*/  IMAD.WIDE.U32 R8, R18, 0x4, R8 ;  /* 0x0000000412087825 */ /* 0x002fca00078e0008 */
[----:B--2---:R-:W2:Y:S01]  /*0060*/  LDG.E R19, desc[UR36][R8.64] ;  /* 0x0000002408137981 */ /* 0x004ea2000c1e1900 */
[----:B------:R-:W0:Y:S01]  /*0070*/  LDCU UR4, c[0x0][0x2f8] ;  /* 0x00005f00ff0477ac */ /* 0x000e220008000800 */
[----:B------:R-:W-:Y:S01]  /*0080*/  BSSY.RECONVERGENT B0, `(.L_x_0) ;  /* 0x000001d000007945 */ /* 0x000fe20003800200 */
[C---:B------:R-:W-:Y:S01]  /*0090*/  VIADD R17, R1.reuse, 0x4c ;  /* 0x0000004c01117836 */ /* 0x040fe20000000000 */
[----:B------:R1:W-:Y:S01]  /*00a0*/  STL [R1+0x4c], RZ ;  /* 0x00004cff01007387 */ /* 0x0003e20000100800 */
[----:B------:R-:W3:Y:S01]  /*00b0*/  LDCU UR5, c[0x0][0x2fc] ;  /* 0x00005f80ff0577ac */ /* 0x000ee20008000800 */
[C---:B------:R-:W-:Y:S02]  /*00c0*/  VIADD R7, R1.reuse, 0x30 ;  /* 0x0000003001077836 */ /* 0x040fe40000000000 */
[----:B------:R1:W-:Y:S01]  /*00d0*/  STL.64 [R1+0x50], RZ ;  /* 0x000050ff01007387 */ /* 0x0003e20000100a00 */
[----:B------:R-:W-:Y:S01]  /*00e0*/  IMAD.MOV.U32 R0, RZ, RZ, RZ ;  /* 0x000000ffff007224 */ /* 0x000fe200078e00ff */
[----:B0-----:R-:W-:-:S04]  /*00f0*/  IADD3 R2, P1, PT, R1, UR4, RZ ;  /* 0x0000000401027c10 */ /* 0x001fc8000ff3e0ff */
[----:B------:R-:W-:Y:S01]  /*0100*/  IADD3 R4, P2, PT, R2, 0x30, RZ ;  /* 0x0000003002047810 */ /* 0x000fe20007f5e0ff */
[----:B---3--:R-:W-:-:S04]  /*0110*/  IMAD.X R16, RZ, RZ, UR5, P1 ;  /* 0x00000005ff107e24 */ /* 0x008fc800088e06ff */
[----:B------:R-:W-:Y:S01]  /*0120*/  IMAD.X R5, RZ, RZ, R16, P2 ;  /* 0x000000ffff057224 */ /* 0x000fe200010e0610 */
[----:B--2---:R-:W-:-:S13]  /*0130*/  ISETP.GE.AND P0, PT, R19, 0x1, PT ;  /* 0x000000011300780c */ /* 0x004fda0003f06270 */
[----:B-1----:R-:W-:Y:S05]  /*0140*/  @!P0 BRA `(.L_x_1) ;  /* 0x0000000000408947 */ /* 0x002fea0003800000 */
[----:B------:R-:W-:Y:S01]  /*0150*/  BSSY.RECONVERGENT B1, `(.L_x_2) ;  /* 0x000000e000017945 */ /* 0x000fe20003800200 */
[----:B------:R-:W-:Y:S02]  /*0160*/  IMAD.MOV.U32 R0, RZ, RZ, RZ ;  /* 0x000000ffff007224 */ /* 0x000fe400078e00ff */
[----:B------:R-:W-:-:S07]  /*0170*/  IMAD.MOV.U32 R3, RZ, RZ, R19 ;  /* 0x000000ffff037224 */ /* 0x000fce00078e0013 */
.L_x_3:
[C---:B0-----:R-:W-:Y:S01]  /*0180*/  IMAD.HI.U32 R6, R3.reuse, 0x24924925, RZ ;  /* 0x2492492503067827 */ /* 0x041fe200078e00ff */
[----:B------:R-:W-:-:S03]  /*0190*/  ISETP.GT.U32.AND P0, PT, R3, 0x6, PT ;  /* 0x000000060300780c */ /* 0x000fc60003f04070 */
[----:B------:R-:W-:-:S05]  /*01a0*/  IMAD.IADD R9, R3, 0x1, -R6 ;  /* 0x0000000103097824 */ /* 0x000fca00078e0a06 */
[----:B------:R-:W-:Y:S01]  /*01b0*/  LEA.HI R9, R9, R6, RZ, 0x1f ;  /* 0x0000000609097211 */ /* 0x000fe200078ff8ff */
[C---:B------:R-:W-:Y:S02]  /*01c0*/  IMAD R6, R0.reuse, 0x4, R17 ;  /* 0x0000000400067824 */ /* 0x040fe400078e0211 */
[----:B------:R-:W-:Y:S01]  /*01d0*/  VIADD R0, R0, 0x1 ;  /* 0x0000000100007836 */ /* 0x000fe20000000000 */
[----:B------:R-:W-:-:S05]  /*01e0*/  SHF.R.U32.HI R8, RZ, 0x2, R9 ;  /* 0x00000002ff087819 */ /* 0x000fca0000011609 */
[----:B------:R-:W-:Y:S02]  /*01f0*/  IMAD R9, R8, -0x7, R3 ;  /* 0xfffffff908097824 */ /* 0x000fe400078e0203 */
[----:B------:R-:W-:-:S03]  /*0200*/  IMAD.MOV.U32 R3, RZ, RZ, R8 ;  /* 0x000000ffff037224 */ /* 0x000fc600078e0008 */
[----:B------:R0:W-:Y:S01]  /*0210*/  STL [R6], R9 ;  /* 0x0000000906007387 */ /* 0x0001e20000100800 */
[----:B------:R-:W-:Y:S05]  /*0220*/  @P0 BRA `(.L_x_3) ;  /* 0xfffffffc00d40947 */ /* 0x000fea000383ffff */
[----:B------:R-:W-:Y:S05]  /*0230*/  BSYNC.RECONVERGENT B1 ;  /* 0x0000000000017941 */ /* 0x000fea0003800200 */
.L_x_2:
[----:B------:R1:W5:Y:S02]  /*0240*/  LDL R0, [R1+0x4c] ;  /* 0x00004c0001007983 */ /* 0x0003640000100800 */
.L_x_1:
[----:B------:R-:W-:Y:S05]  /*0250*/  BSYNC.RECONVERGENT B0 ;  /* 0x0000000000007941 */ /* 0x000fea0003800200 */
.L_x_0:
[----:B-----5:R-:W-:Y:S01]  /*0260*/  ISETP.NE.AND P0, PT, R0, RZ, PT ;  /* 0x000000ff0000720c */ /* 0x020fe20003f05270 */
[----:B------:R2:W-:Y:S03]  /*0270*/  STL.128 [R1+0x30], RZ ;  /* 0x000030ff01007387 */ /* 0x0005e60000100c00 */
[----:B0-----:R-:W-:-:S05]  /*0280*/  SEL R6, RZ, 0x1, P0 ;  /* 0x00000001ff067807 */ /* 0x001fca0000000000 */
[----:B------:R-:W-:-:S06]  /*0290*/  IMAD R3, R6, 0x4, R17 ;  /* 0x0000000406037824 */ /* 0x000fcc00078e0211 */
[----:B------:R-:W3:Y:S01]  /*02a0*/  LDL R3, [R3] ;  /* 0x0000000003037983 */ /* 0x000ee20000100800 */
[----:B------:R-:W-:Y:S01]  /*02b0*/  BSSY.RECONVERGENT B0, `(.L_x_4) ;  /* 0x000000d000007945 */ /* 0x000fe20003800200 */
[----:B------:R-:W-:Y:S02]  /*02c0*/  SHF.R.U32.HI R10, RZ, 0x1f, R0 ;  /* 0x0000001fff0a7819 */ /* 0x000fe40000011600 */
[----:B---3--:R-:W-:-:S13]  /*02d0*/  ISETP.NE.AND P1, PT, R3, 0x1, PT ;  /* 0x000000010300780c */ /* 0x008fda0003f25270 */
[----:B--2---:R-:W-:Y:S05]  /*02e0*/  @!P1 BRA `(.L_x_5) ;  /* 0x00000000001c9947 */ /* 0x004fea0003800000 */
[----:B------:R-:W-:-:S13]  /*02f0*/  ISETP.GT.AND P0, PT, R0, RZ, PT ;  /* 0x000000ff0000720c */ /* 0x000fda0003f04270 */
[----:B------:R-:W-:Y:S05]  /*0300*/  @P0 BRA `(.L_x_6) ;  /* 0x00000000001c0947 */ /* 0x000fea0003800000 */
[C---:B------:R-:W-:Y:S02]  /*0310*/  IMAD R3, R10.reuse, 0x4, R7 ;  /* 0x000000040a037824 */ /* 0x040fe400078e0207 */
[----:B------:R-:W-:Y:S02]  /*0320*/  IMAD.MOV.U32 R8, RZ, RZ, 0x1 ;  /* 0x00000001ff087424 */ /* 0x000fe400078e00ff */
[----:B------:R-:W-:-:S03]  /*0330*/  VIADD R10, R10, 0x1 ;  /* 0x000000010a0a7836 */ /* 0x000fc60000000000 */
[----:B------:R0:W-:Y:S01]  /*0340*/  STL [R3], R8 ;  /* 0x0000000803007387 */ /* 0x0001e20000100800 */
[----:B------:R-:W-:Y:S05]  /*0350*/  BRA `(.L_x_6) ;  /* 0x0000000000087947 */ /* 0x000fea0003800000 */
.L_x_5:
[----:B------:R-:W-:-:S05]  /*0360*/  IMAD.MOV.U32 R6, RZ, RZ, 0x1 ;  /* 0x00000001ff067424 */ /* 0x000fca00078e00ff */
[----:B------:R-:W-:-:S07]  /*0370*/  SEL R6, R6, 0x2, P0 ;  /* 0x0000000206067807 */ /* 0x000fce0000000000 */
.L_x_6:
[----:B------:R-:W-:Y:S05]  /*0380*/  BSYNC.RECONVERGENT B0 ;  /* 0x0000000000007941 */ /* 0x000fea0003800200 */
.L_x_4:
[----:B0-----:R-:W-:-:S06]  /*0390*/  IMAD R3, R6, 0x4, R17 ;  /* 0x0000000406037824 */ /* 0x001fcc00078e0211 */
[----:B------:R-:W2:Y:S01]  /*03a0*/  LDL R3, [R3] ;  /* 0x0000000003037983 */ /* 0x000ea20000100800 */
[----:B------:R-:W-:Y:S01]  /*03b0*/  BSSY.RECONVERGENT B0, `(.L_x_7) ;  /* 0x000000b000007945 */ /* 0x000fe20003800200 */
[----:B--2---:R-:W-:-:S13]  /*03c0*/  ISETP.NE.AND P0, PT, R3, 0x2, PT ;  /* 0x000000020300780c */ /* 0x004fda0003f05270 */
[----:B------:R-:W-:Y:S05]  /*03d0*/  @!P0 BRA `(.L_x_8) ;  /* 0x00000000001c8947 */ /* 0x000fea0003800000 */
[----:B------:R-:W-:-:S13]  /*03e0*/  ISETP.GT.AND P0, PT, R0, 0x1, PT ;  /* 0x000000010000780c */ /* 0x000fda0003f04270 */
[----:B------:R-:W-:Y:S05]  /*03f0*/  @P0 BRA `(.L_x_9) ;  /* 0x0000000000180947 */ /* 0x000fea0003800000 */
[C---:B------:R-:W-:Y:S02]  /*0400*/  IMAD R8, R10.reuse, 0x4, R7 ;  /* 0x000000040a087824 */ /* 0x040fe400078e0207 */
[----:B------:R-:W-:Y:S02]  /*0410*/  IMAD.MOV.U32 R3, RZ, RZ, 0x2 ;  /* 0x00000002ff037424 */ /* 0x000fe400078e00ff */
[----:B------:R-:W-:-:S03]  /*0420*/  VIADD R10, R10, 0x1 ;  /* 0x000000010a0a7836 */ /* 0x000fc60000000000 */
[----:B------:R0:W-:Y:S01]  /*0430*/  STL [R8], R3 ;  /* 0x0000000308007387 */ /* 0x0001e20000100800 */
[----:B------:R-:W-:Y:S05]  /*0440*/  BRA `(.L_x_9) ;  /* 0x0000000000047947 */ /* 0x000fea0003800000 */
.L_x_8:
[----:B------:R-:W-:-:S07]  /*0450*/  VIADD R6, R6, 0x1 ;  /* 0x0000000106067836 */ /* 0x000fce0000000000 */
.L_x_9:
[----:B------:R-:W-:Y:S05]  /*0460*/  BSYNC.RECONVERGENT B0 ;  /* 0x0000000000007941 */ /* 0x000fea0003800200 */
.L_x_7:
[----:B------:R-:W-:Y:S01]  /*0470*/  ISETP.GT.U32.AND P0, PT, R6, 0x2, PT ;  /* 0x000000020600780c */ /* 0x000fe20003f04070 */
[----:B------:R-:W-:Y:S04]  /*0480*/  BSSY.RECONVERGENT B0, `(.L_x_10) ;  /* 0x0000012000007945 */ /* 0x000fe80003800200 */
[----:B------:R-:W-:Y:S08]  /*0490*/  BSSY.RELIABLE B6, `(.L_x_11) ;  /* 0x000000a000067945 */ /* 0x000ff00003800100 */
[----:B------:R-:W-:Y:S05]  /*04a0*/  @P0 BRA `(.L_x_12) ;  /* 0x0000000000140947 */ /* 0x000fea0003800000 */
[----:B0-----:R-:W-:-:S06]  /*04b0*/  IMAD R3, R6, 0x4, R17 ;  /* 0x0000000406037824 */ /* 0x001fcc00078e0211 */
[----:B------:R-:W2:Y:S02]  /*04c0*/  LDL R3, [R3] ;  /* 0x0000000003037983 */ /* 0x000ea40000100800 */
[----:B--2---:R-:W-:-:S13]  /*04d0*/  ISETP.NE.AND P0, PT, R3, 0x3, PT ;  /* 0x000000030300780c */ /* 0x004fda0003f05270 */
[----:B------:R-:W-:Y:S05]  /*04e0*/  @!P0 BREAK.RELIABLE B6 ;  /* 0x0000000000068942 */ /* 0x000fea0003800100 */
[----:B------:R-:W-:Y:S05]  /*04f0*/  @!P0 BRA `(.L_x_13) ;  /* 0x0000000000248947 */ /* 0x000fea0003800000 */
.L_x_12:
[----:B------:R-:W-:-:S13]  /*0500*/  ISETP.GT.AND P0, PT, R0, 0x2, PT ;  /* 0x000000020000780c */ /* 0x000fda0003f04270 */
[----:B------:R-:W-:Y:S05]  /*0510*/  @P0 BREAK.RELIABLE B6 ;  /* 0x0000000000060942 */ /* 0x000fea0003800100 */
[----:B------:R-:W-:Y:S05]  /*0520*/  @P0 BRA `(.L_x_14) ;  /* 0x00000000001c0947 */ /* 0x000fea0003800000 */
[----:B------:R-:W-:Y:S05]  /*0530*/  BSYNC.RELIABLE B6 ;  /* 0x0000000000067941 */ /* 0x000fea0003800100 */
.L_x_11:
[C---:B0-----:R-:W-:Y:S02]  /*0540*/  IMAD R8, R10.reuse, 0x4, R7 ;  /* 0x000000040a087824 */ /* 0x041fe400078e0207 */
[----:B------:R-:W-:Y:S02]  /*0550*/  IMAD.MOV.U32 R3, RZ, RZ, 0x3 ;  /* 0x00000003ff037424 */ /* 0x000fe400078e00ff */
[----:B------:R-:W-:-:S03]  /*0560*/  VIADD R10, R10, 0x1 ;  /* 0x000000010a0a7836 */ /* 0x000fc60000000000 */
[----:B------:R2:W-:Y:S01]  /*0570*/  STL [R8], R3 ;  /* 0x0000000308007387 */ /* 0x0005e20000100800 */
[----:B------:R-:W-:Y:S05]  /*0580*/  BRA `(.L_x_14) ;  /* 0x0000000000047947 */ /* 0x000fea0003800000 */
.L_x_13:
[----:B------:R-:W-:-:S07]  /*0590*/  VIADD R6, R6, 0x1 ;  /* 0x0000000106067836 */ /* 0x000fce0000000000 */
.L_x_14:
[----:B------:R-:W-:Y:S05]  /*05a0*/  BSYNC.RECONVERGENT B0 ;  /* 0x0000000000007941 */ /* 0x000fea0003800200 */
.L_x_10:
[----:B------:R-:W-:Y:S05]  /*05b0*/  WARPSYNC.ALL ;  /* 0x0000000000007948 */ /* 0x000fea0003800000 */
[----:B------:R-:W-:Y:S01]  /*05c0*/  ISETP.GT.U32.AND P0, PT, R6, 0x2, PT ;  /* 0x000000020600780c */ /* 0x000fe20003f04070 */
[----:B------:R-:W-:Y:S04]  /*05d0*/  BSSY.RECONVERGENT B0, `(.L_x_15) ;  /* 0x0000012000007945 */ /* 0x000fe80003800200 */
[----:B------:R-:W-:Y:S08]  /*05e0*/  BSSY.RELIABLE B7, `(.L_x_16) ;  /* 0x000000a000077945 */ /* 0x000ff00003800100 */
[----:B------:R-:W-:Y:S05]  /*05f0*/  @P0 BRA `(.L_x_17) ;  /* 0x0000000000140947 */ /* 0x000fea0003800000 */
[----:B0-2---:R-:W-:-:S06]  /*0600*/  IMAD R3, R6, 0x4, R17 ;  /* 0x0000000406037824 */ /* 0x005fcc00078e0211 */
[----:B------:R-:W2:Y:S02]  /*0610*/  LDL R3, [R3] ;  /* 0x0000000003037983 */ /* 0x000ea40000100800 */
[----:B--2---:R-:W-:-:S13]  /*0620*/  ISETP.NE.AND P0, PT, R3, 0x4, PT ;  /* 0x000000040300780c */ /* 0x004fda0003f05270 */
[----:B------:R-:W-:Y:S05]  /*0630*/  @!P0 BREAK.RELIABLE B7 ;  /* 0x0000000000078942 */ /* 0x000fea0003800100 */
[----:B------:R-:W-:Y:S05]  /*0640*/  @!P0 BRA `(.L_x_18) ;  /* 0x0000000000248947 */ /* 0x000fea0003800000 */
.L_x_17:
[----:B------:R-:W-:-:S13]  /*0650*/  ISETP.GT.AND P0, PT, R0, 0x3, PT ;  /* 0x000000030000780c */ /* 0x000fda0003f04270 */
[----:B------:R-:W-:Y:S05]  /*0660*/  @P0 BREAK.RELIABLE B7 ;  /* 0x0000000000070942 */ /* 0x000fea0003800100 */
[----:B------:R-:W-:Y:S05]  /*0670*/  @P0 BRA `(.L_x_19) ;  /* 0x00000000001c0947 */ /* 0x000fea0003800000 */
[----:B------:R-:W-:Y:S05]  /*0680*/  BSYNC.RELIABLE B7 ;  /* 0x0000000000077941 */ /* 0x000fea0003800100 */
.L_x_16:
[C---:B0-2---:R-:W-:Y:S02]  /*0690*/  IMAD R8, R10.reuse, 0x4, R7 ;  /* 0x000000040a087824 */ /* 0x045fe400078e0207 */
[----:B------:R-:W-:Y:S02]  /*06a0*/  IMAD.MOV.U32 R3, RZ, RZ, 0x4 ;  /* 0x00000004ff037424 */ /* 0x000fe400078e00ff */
[----:B------:R-:W-:-:S03]  /*06b0*/  VIADD R10, R10, 0x1 ;  /* 0x000000010a0a7836 */ /* 0x000fc60000000000 */
[----:B------:R3:W-:Y:S01]  /*06c0*/  STL [R8], R3 ;  /* 0x0000000308007387 */ /* 0x0007e20000100800 */
[----:B------:R-:W-:Y:S05]  /*06d0*/  BRA `(.L_x_19) ;  /* 0x0000000000047947 */ /* 0x000fea0003800000 */
.L_x_18:
[----:B------:R-:W-:-:S07]  /*06e0*/  VIADD R6, R6, 0x1 ;  /* 0x0000000106067836 */ /* 0x000fce0000000000 */
.L_x_19:
[----:B------:R-:W-:Y:S05]  /*06f0*/  BSYNC.RECONVERGENT B0 ;  /* 0x0000000000007941 */ /* 0x000fea0003800200 */
.L_x_15:
[----:B------:R-:W-:Y:S05]  /*0700*/  WARPSYNC.ALL ;  /* 0x0000000000007948 */ /* 0x000fea0003800000 */
[----:B------:R-:W-:Y:S01]  /*0710*/  ISETP.GT.U32.AND P0, PT, R6, 0x2, PT ;  /* 0x000000020600780c */ /* 0x000fe20003f04070 */
[----:B------:R-:W-:Y:S04]  /*0720*/  BSSY.RECONVERGENT B0, `(.L_x_20) ;  /* 0x0000012000007945 */ /* 0x000fe80003800200 */
[----:B------:R-:W-:Y:S08]  /*0730*/  BSSY.RELIABLE B8, `(.L_x_21) ;  /* 0x000000a000087945 */ /* 0x000ff00003800100 */
[----:B------:R-:W-:Y:S05]  /*0740*/  @P0 BRA `(.L_x_22) ;  /* 0x0000000000140947 */ /* 0x000fea0003800000 */
[----:B0-23--:R-:W-:-:S06]  /*0750*/  IMAD R3, R6, 0x4, R17 ;  /* 0x0000000406037824 */ /* 0x00dfcc00078e0211 */
[----:B------:R-:W2:Y:S02]  /*0760*/  LDL R3, [R3] ;  /* 0x0000000003037983 */ /* 0x000ea40000100800 */
[----:B--2---:R-:W-:-:S13]  /*0770*/  ISETP.NE.AND P0, PT, R3, 0x5, PT ;  /* 0x000000050300780c */ /* 0x004fda0003f05270 */
[----:B------:R-:W-:Y:S05]  /*0780*/  @!P0 BREAK.RELIABLE B8 ;  /* 0x0000000000088942 */ /* 0x000fea0003800100 */
[----:B------:R-:W-:Y:S05]  /*0790*/  @!P0 BRA `(.L_x_23) ;  /* 0x0000000000248947 */ /* 0x000fea0003800000 */
.L_x_22:
[----:B------:R-:W-:-:S13]  /*07a0*/  ISETP.GT.AND P0, PT, R0, 0x4, PT ;  /* 0x000000040000780c */ /* 0x000fda0003f04270 */
[----:B------:R-:W-:Y:S05]  /*07b0*/  @P0 BREAK.RELIABLE B8 ;  /* 0x0000000000080942 */ /* 0x000fea0003800100 */
[----:B------:R-:W-:Y:S05]  /*07c0*/  @P0 BRA `(.L_x_24) ;  /* 0x00000000001c0947 */ /* 0x000fea0003800000 */
[----:B------:R-:W-:Y:S05]  /*07d0*/  BSYNC.RELIABLE B8 ;  /* 0x0000000000087941 */ /* 0x000fea0003800100 */
.L_x_21:
[C---:B0-23--:R-:W-:Y:S02]  /*07e0*/  IMAD R8, R10.reuse, 0x4, R7 ;  /* 0x000000040a087824 */ /* 0x04dfe400078e0207 */
[----:B------:R-:W-:Y:S02]  /*07f0*/  IMAD.MOV.U32 R3, RZ, RZ, 0x5 ;  /* 0x00000005ff037424 */ /* 0x000fe400078e00ff */
[----:B------:R-:W-:-:S03]  /*0800*/  VIADD R10, R10, 0x1 ;  /* 0x000000010a0a7836 */ /* 0x000fc60000000000 */
[----:B------:R4:W-:Y:S01]  /*0810*/  STL [R8], R3 ;  /* 0x0000000308007387 */ /* 0x0009e20000100800 */
[----:B------:R-:W-:Y:S05]  /*0820*/  BRA `(.L_x_24) ;  /* 0x0000000000047947 */ /* 0x000fea0003800000 */
.L_x_23:
[----:B------:R-:W-:-:S07]  /*0830*/  VIADD R6, R6, 0x1 ;  /* 0x0000000106067836 */ /* 0x000fce0000000000 */
.L_x_24:
[----:B------:R-:W-:Y:S05]  /*0840*/  BSYNC.RECONVERGENT B0 ;  /* 0x0000000000007941 */ /* 0x000fea0003800200 */
.L_x_20:
[----:B------:R-:W-:Y:S05]  /*0850*/  WARPSYNC.ALL ;  /* 0x0000000000007948 */ /* 0x000fea0003800000 */
[----:B------:R-:W-:Y:S01]  /*0860*/  ISETP.GT.U32.AND P0, PT, R6, 0x2, PT ;  /* 0x000000020600780c */ /* 0x000fe20003f04070 */
[----:B------:R-:W-:Y:S04]  /*0870*/  BSSY.RECONVERGENT B0, `(.L_x_25) ;  /* 0x0000012000007945 */ /* 0x000fe80003800200 */
[----:B------:R-:W-:Y:S08]  /*0880*/  BSSY.RELIABLE B9, `(.L_x_26) ;  /* 0x000000c000097945 */ /* 0x000ff00003800100 */
[----:B------:R-:W-:Y:S05]  /*0890*/  @P0 BRA `(.L_x_27) ;  /* 0x00000000001c0947 */ /* 0x000fea0003800000 */
[----:B------:R-:W-:-:S06]  /*08a0*/  IMAD R6, R6, 0x4, R17 ;  /* 0x0000000406067824 */ /* 0x000fcc00078e0211 */
[----:B------:R-:W5:Y:S01]  /*08b0*/  LDL R6, [R6] ;  /* 0x0000000006067983 */ /* 0x000f620000100800 */
[----:B------:R-:W-:Y:S02]  /*08c0*/  ISETP.GE.AND P0, PT, R0, 0x6, PT ;  /* 0x000000060000780c */ /* 0x000fe40003f06270 */
[----:B-----5:R-:W-:-:S13]  /*08d0*/  ISETP.NE.AND P1, PT, R6, 0x6, PT ;  /* 0x000000060600780c */ /* 0x020fda0003f25270 */
[----:B------:R-:W-:Y:S05]  /*08e0*/  @!P0 BRA P1, `(.L_x_28) ;  /* 0x0000000000148947 */ /* 0x000fea0000800000 */
[----:B------:R-:W-:Y:S05]  /*08f0*/  BREAK.RELIABLE B9 ;  /* 0x0000000000097942 */ /* 0x000fea0003800100 */
[----:B------:R-:W-:Y:S05]  /*0900*/  BRA `(.L_x_29) ;  /* 0x0000000000207947 */ /* 0x000fea0003800000 */
.L_x_27:
[----:B------:R-:W-:-:S13]  /*0910*/  ISETP.GT.AND P0, PT, R0, 0x5, PT ;  /* 0x000000050000780c */ /* 0x000fda0003f04270 */
[----:B------:R-:W-:Y:S05]  /*0920*/  @P0 BREAK.RELIABLE B9 ;  /* 0x0000000000090942 */ /* 0x000fea0003800100 */
[----:B------:R-:W-:Y:S05]  /*0930*/  @P0 BRA `(.L_x_29) ;  /* 0x0000000000140947 */ /* 0x000fea0003800000 */
.L_x_28:
[----:B------:R-:W-:Y:S05]  /*0940*/  BSYNC.RELIABLE B9 ;  /* 0x0000000000097941 */ /* 0x000fea0003800100 */
.L_x_26:
[C---:B------:R-:W-:Y:S02]  /*0950*/  IMAD R7, R10.reuse, 0x4, R7 ;  /* 0x000000040a077824 */ /* 0x040fe400078e0207 */
[----:B------:R-:W-:Y:S02]  /*0960*/  IMAD.MOV.U32 R0, RZ, RZ, 0x6 ;  /* 0x00000006ff007424 */ /* 0x000fe400078e00ff */
[----:B------:R-:W-:-:S03]  /*0970*/  VIADD R10, R10, 0x1 ;  /* 0x000000010a0a7836 */ /* 0x000fc60000000000 */
[----:B------:R0:W-:Y:S04]  /*0980*/  STL [R7], R0 ;  /* 0x0000000007007387 */ /* 0x0001e80000100800 */
.L_x_29:
[----:B------:R-:W-:Y:S05]  /*0990*/  BSYNC.RECONVERGENT B0 ;  /* 0x0000000000007941 */ /* 0x000fea0003800200 */
.L_x_25:
[----:B------:R-:W-:Y:S05]  /*09a0*/  WARPSYNC.ALL ;  /* 0x0000000000007948 */ /* 0x000fea0003800000 */
[----:B------:R1:W-:Y:S01]  /*09b0*/  STL.128 [R1], RZ ;  /* 0x000000ff01007387 */ /* 0x0003e20000100c00 */
[C---:B------:R-:W-:Y:S02]  /*09c0*/  IADD3 R14, P0, PT, R2.reuse, 0x64, RZ ;  /* 0x00000064020e7810 */ /* 0x040fe40007f1e0ff */
[----:B0-----:R-:W-:Y:S02]  /*09d0*/  CS2R R6, SRZ ;  /* 0x0000000000067805 */ /* 0x001fe4000001ff00 */
[----:B--234-:R-:W-:Y:S01]  /*09e0*/  IADD3 R8, P1, PT, R2, 0x40, RZ ;  /* 0x0000004002087810 */ /* 0x01cfe20007f3e0ff */
[----:B------:R1:W-:Y:S01]  /*09f0*/  STL.128 [R1+0x10], RZ ;  /* 0x000010ff01007387 */ /* 0x0003e20000100c00 */
[----:B------:R-:W-:Y:S01]  /*0a00*/  IMAD.MOV.U32 R12, RZ, RZ, R2 ;  /* 0x000000ffff0c7224 */ /* 0x000fe200078e0002 */
[----:B------:R-:W-:Y:S01]  /*0a10*/  MOV R20, 0xab0 ;  /* 0x00000ab000147802 */ /* 0x000fe20000000f00 */
[--C-:B------:R-:W-:Y:S01]  /*0a20*/  IMAD.MOV.U32 R13, RZ, RZ, R16.reuse ;  /* 0x000000ffff0d7224 */ /* 0x100fe200078e0010 */
[----:B------:R1:W-:Y:S01]  /*0a30*/  STL.64 [R1+0x20], RZ ;  /* 0x000020ff01007387 */ /* 0x0003e20000100a00 */
[----:B------:R-:W-:-:S02]  /*0a40*/  IMAD.X R15, RZ, RZ, R16, P0 ;  /* 0x000000ffff0f7224 */ /* 0x000fc400000e0610 */
[----:B------:R-:W-:Y:S01]  /*0a50*/  IMAD.X R9, RZ, RZ, R16, P1 ;  /* 0x000000ffff097224 */ /* 0x000fe200008e0610 */
[----:B------:R1:W-:Y:S01]  /*0a60*/  STL [R1+0x64], RZ ;  /* 0x000064ff01007387 */ /* 0x0003e20000100800 */
[----:B------:R-:W-:-:S03]  /*0a70*/  IMAD.MOV.U32 R21, RZ, RZ, 0x0 ;  /* 0x00000000ff157424 */ /* 0x000fc600078e00ff */
[----:B------:R1:W-:Y:S04]  /*0a80*/  STL.64 [R1+0x40], RZ ;  /* 0x000040ff01007387 */ /* 0x0003e80000100a00 */
[----:B------:R1:W-:Y:S02]  /*0a90*/  STL [R1+0x48], RZ ;  /* 0x000048ff01007387 */ /* 0x0003e40000100800 */
[----:B-1----:R-:W-:Y:S05]  /*0aa0*/  CALL.REL.NOINC `($_Z26get_ideal_pte_combinationsPiS_$_Z16get_combinationsPiiS_iiiS_Ri) ;  /* 0x0000001000807944 */ /* 0x002fea0003c00000 */
[----:B------:R-:W2:Y:S01]  /*0ab0*/  LDL R20, [R1+0x64] ;  /* 0x0000640001147983 */ /* 0x000ea20000100800 */
[----:B------:R-:W-:Y:S01]  /*0ac0*/  BSSY.RECONVERGENT B1, `(.L_x_30) ;  /* 0x0000117000017945 */ /* 0x000fe20003800200 */
[----:B--2---:R-:W-:-:S13]  /*0ad0*/  ISETP.GE.AND P0, PT, R20, 0x1, PT ;  /* 0x000000011400780c */ /* 0x004fda0003f06270 */
[----:B------:R-:W-:Y:S05]  /*0ae0*/  @!P0 BRA `(.L_x_31) ;  /* 0x0000001000508947 */ /* 0x000fea0003800000 */
[----:B------:R-:W-:Y:S01]  /*0af0*/  VIADD R21, R1, 0x58 ;  /* 0x0000005801157836 */ /* 0x000fe20000000000 */
[----:B------:R-:W-:-:S07]  /*0b00*/  CS2R R22, SRZ ;  /* 0x0000000000167805 */ /* 0x000fce000001ff00 */
.L_x_53:
[----:B0-----:R-:W-:-:S06]  /*0b10*/  IMAD R24, R22, 0x4, R1 ;  /* 0x0000000416187824 */ /* 0x001fcc00078e0201 */
[----:B------:R-:W2:Y:S01]  /*0b20*/  LDL R24, [R24] ;  /* 0x0000000018187983 */ /* 0x000ea20000100800 */
[----:B------:R-:W-:Y:S01]  /*0b30*/  BSSY.RECONVERGENT B0, `(.L_x_32) ;  /* 0x000010c000007945 */ /* 0x000fe20003800200 */
[----:B--2---:R-:W-:-:S04]  /*0b40*/  ISETP.NE.AND P0, PT, R24, RZ, PT ;  /* 0x000000ff1800720c */ /* 0x004fc80003f05270 */
[----:B------:R-:W-:-:S13]  /*0b50*/  ISETP.EQ.OR P0, PT, R19, RZ, !P0 ;  /* 0x000000ff1300720c */ /* 0x000fda0004702670 */
[----:B------:R-:W-:Y:S05]  /*0b60*/  @P0 BRA `(.L_x_33) ;  /* 0x0000001000200947 */ /* 0x000fea0003800000 */
[----:B------:R0:W-:Y:S01]  /*0b70*/  STL [R1+0x4c], RZ ;  /* 0x00004cff01007387 */ /* 0x0001e20000100800 */
[----:B------:R-:W-:Y:S01]  /*0b80*/  ISETP.GE.AND P0, PT, R19, 0x1, PT ;  /* 0x000000011300780c */ /* 0x000fe20003f06270 */
[----:B------:R-:W-:Y:S01]  /*0b90*/  BSSY.RECONVERGENT B2, `(.L_x_34) ;  /* 0x0000013000027945 */ /* 0x000fe20003800200 */
[----:B------:R-:W-:Y:S01]  /*0ba0*/  ISETP.GE.AND P1, PT, R24, 0x1, PT ;  /* 0x000000011800780c */ /* 0x000fe20003f26270 */
[----:B------:R0:W-:Y:S01]  /*0bb0*/  STL.128 [R1+0x50], RZ ;  /* 0x000050ff01007387 */ /* 0x0001e20000100c00 */
[----:B------:R-:W-:-:S03]  /*0bc0*/  IMAD.MOV.U32 R3, RZ, RZ, RZ ;  /* 0x000000ffff037224 */ /* 0x000fc600078e00ff */
[----:B------:R0:W-:Y:S06]  /*0bd0*/  STL [R1+0x60], RZ ;  /* 0x000060ff01007387 */ /* 0x0001ec0000100800 */
[----:B------:R-:W-:Y:S05]  /*0be0*/  @!P0 BRA `(.L_x_35) ;  /* 0x0000000000348947 */ /* 0x000fea0003800000 */
[----:B------:R-:W-:Y:S02]  /*0bf0*/  IMAD.MOV.U32 R0, RZ, RZ, RZ ;  /* 0x000000ffff007224 */ /* 0x000fe400078e00ff */
[----:B------:R-:W-:-:S07]  /*0c00*/  IMAD.MOV.U32 R4, RZ, RZ, R19 ;  /* 0x000000ffff047224 */ /* 0x000fce00078e0013 */
.L_x_36:
[C---:B-1----:R-:W-:Y:S01]  /*0c10*/  IMAD.HI.U32 R5, R4.reuse, 0x24924925, RZ ;  /* 0x2492492504057827 */ /* 0x042fe200078e00ff */
[----:B------:R-:W-:-:S03]  /*0c20*/  ISETP.GE.U32.AND P0, PT, R4, 0x7, PT ;  /* 0x000000070400780c */ /* 0x000fc60003f06070 */
        /* <DEDUP_REMOVED lines=9> */
.L_x_35:
[----:B------:R-:W-:Y:S05]  /*0cc0*/  BSYNC.RECONVERGENT B2 ;  /* 0x0000000000027941 */ /* 0x000fea0003800200 */
.L_x_34:
[----:B------:R-:W-:Y:S01]  /*0cd0*/  BSSY.RECONVERGENT B2, `(.L_x_37) ;  /* 0x0000014000027945 */ /* 0x000fe20003800200 */
[----:B-1----:R-:W-:-:S03]  /*0ce0*/  CS2R R6, SRZ ;  /* 0x0000000000067805 */ /* 0x002fc6000001ff00 */
[----:B------:R-:W-:Y:S05]  /*0cf0*/  @!P1 BRA `(.L_x_38) ;  /* 0x0000000000449947 */ /* 0x000fea0003800000 */
[----:B------:R-:W-:Y:S01]  /*0d00*/  BSSY.RECONVERGENT B3, `(.L_x_39) ;  /* 0x000000e000037945 */ /* 0x000fe20003800200 */
[----:B------:R-:W-:Y:S02]  /*0d10*/  IMAD.MOV.U32 R0, RZ, RZ, RZ ;  /* 0x000000ffff007224 */ /* 0x000fe400078e00ff */
[----:B------:R-:W-:-:S07]  /*0d20*/  IMAD.MOV.U32 R3, RZ, RZ, R24 ;  /* 0x000000ffff037224 */ /* 0x000fce00078e0018 */
.L_x_40:
[C---:B-1----:R-:W-:Y:S01]  /*0d30*/  IMAD.HI.U32 R4, R3.reuse, 0x24924925, RZ ;  /* 0x2492492503047827 */ /* 0x042fe200078e00ff */
        /* <DEDUP_REMOVED lines=11> */
.L_x_39:
[----:B------:R2:W5:Y:S04]  /*0df0*/  LDL R3, [R1+0x60] ;  /* 0x0000600001037983 */ /* 0x0005680000100800 */
[----:B------:R2:W5:Y:S02]  /*0e00*/  LDL.64 R6, [R1+0x58] ;  /* 0x0000580001067983 */ /* 0x0005640000100a00 */
.L_x_38:
[----:B------:R-:W-:Y:S05]  /*0e10*/  BSYNC.RECONVERGENT B2 ;  /* 0x0000000000027941 */ /* 0x000fea0003800200 */
.L_x_37:
[----:B------:R-:W3:Y:S01]  /*0e20*/  LDL R25, [R1+0x4c] ;  /* 0x00004c0001197983 */ /* 0x000ee20000100800 */
[----:B------:R-:W-:Y:S01]  /*0e30*/  BSSY.RECONVERGENT B2, `(.L_x_41) ;  /* 0x0000007000027945 */ /* 0x000fe20003800200 */
[----:B------:R-:W-:Y:S01]  /*0e40*/  IMAD.MOV.U32 R0, RZ, RZ, RZ ;  /* 0x000000ffff007224 */ /* 0x000fe200078e00ff */
[----:B------:R-:W-:Y:S01]  /*0e50*/  MOV R12, 0xea0 ;  /* 0x00000ea0000c7802 */ /* 0x000fe20000000f00 */
[----:B------:R-:W-:Y:S01]  /*0e60*/  IMAD.MOV.U32 R13, RZ, RZ, 0x3ff00000 ;  /* 0x3ff00000ff0d7424 */ /* 0x000fe200078e00ff */
[----:B---3--:R-:W3:Y:S02]  /*0e70*/  I2F.F64 R8, R25 ;  /* 0x0000001900087312 */ /* 0x008ee40000201c00 */
[----:B---3--:R-:W-:-:S11]  /*0e80*/  DADD R14, -RZ, |R8| ;  /* 0x00000000ff0e7229 */ /* 0x008fd60000000508 */
[----:B012--5:R-:W-:Y:S05]  /*0e90*/  CALL.REL.NOINC `($_Z26get_ideal_pte_combinationsPiS_$__internal_accurate_pow) ;  /* 0x0000001400507944 */ /* 0x027fea0003c00000 */
[----:B------:R-:W-:Y:S05]  /*0ea0*/  BSYNC.RECONVERGENT B2 ;  /* 0x0000000000027941 */ /* 0x000fea0003800200 */
.L_x_41:
[----:B------:R-:W2:Y:S01]  /*0eb0*/  LDL R32, [R1+0x50] ;  /* 0x0000500001207983 */ /* 0x000ea20000100800 */
[----:B------:R-:W-:Y:S01]  /*0ec0*/  IMAD.MOV.U32 R4, RZ, RZ, R39 ;  /* 0x000000ffff047224 */ /* 0x000fe200078e0027 */
[----:B------:R-:W-:Y:S01]  /*0ed0*/  ISETP.GE.AND P0, PT, R9, RZ, PT ;  /* 0x000000ff0900720c */ /* 0x000fe20003f06270 */
[----:B------:R-:W-:Y:S01]  /*0ee0*/  IMAD.MOV.U32 R5, RZ, RZ, R14 ;  /* 0x000000ffff057224 */ /* 0x000fe200078e000e */
[----:B------:R-:W-:Y:S01]  /*0ef0*/  ISETP.NE.AND P1, PT, R25, RZ, PT ;  /* 0x000000ff1900720c */ /* 0x000fe20003f25270 */
[----:B------:R-:W-:Y:S01]  /*0f00*/  BSSY.RECONVERGENT B2, `(.L_x_42) ;  /* 0x000000f000027945 */ /* 0x000fe20003800200 */
[----:B------:R-:W-:Y:S01]  /*0f10*/  IMAD.MOV.U32 R13, RZ, RZ, 0x3ff00000 ;  /* 0x3ff00000ff0d7424 */ /* 0x000fe200078e00ff */
[----:B------:R-:W-:Y:S02]  /*0f20*/  MOV R12, 0xff0 ;  /* 0x00000ff0000c7802 */ /* 0x000fe40000000f00 */
[----:B------:R-:W-:-:S10]  /*0f30*/  DADD R10, -RZ, -R4 ;  /* 0x00000000ff0a7229 */ /* 0x000fd40000000904 */
[----:B------:R-:W-:Y:S02]  /*0f40*/  FSEL R10, R10, R39, !P0 ;  /* 0x000000270a0a7208 */ /* 0x000fe40004000000 */
[----:B------:R-:W-:Y:S02]  /*0f50*/  FSEL R11, R11, R14, !P0 ;  /* 0x0000000e0b0b7208 */ /* 0x000fe40004000000 */
[----:B------:R-:W-:Y:S02]  /*0f60*/  FSEL R10, R10, RZ, P1 ;  /* 0x000000ff0a0a7208 */ /* 0x000fe40000800000 */
[----:B------:R-:W-:Y:S02]  /*0f70*/  FSEL R11, R9, R11, !P1 ;  /* 0x0000000b090b7208 */ /* 0x000fe40004800000 */
[----:B------:R-:W-:-:S04]  /*0f80*/  ISETP.NE.AND P0, PT, R25, 0x1, PT ;  /* 0x000000011900780c */ /* 0x000fc80003f05270 */
[----:B------:R-:W-:-:S10]  /*0f90*/  DADD R10, RZ, R10 ;  /* 0x00000000ff0a7229 */ /* 0x000fd4000000000a */
[----:B------:R-:W-:Y:S02]  /*0fa0*/  FSEL R26, R10, RZ, P0 ;  /* 0x000000ff0a1a7208 */ /* 0x000fe40000000000 */
[----:B------:R-:W-:Y:S01]  /*0fb0*/  FSEL R27, R11, 1.875, P0 ;  /* 0x3ff000000b1b7808 */ /* 0x000fe20000000000 */
[----:B--2---:R-:W0:Y:S02]  /*0fc0*/  I2F.F64 R4, R32 ;  /* 0x0000002000047312 */ /* 0x004e240000201c00 */
[----:B0-----:R-:W-:-:S11]  /*0fd0*/  DADD R14, -RZ, |R4| ;  /* 0x00000000ff0e7229 */ /* 0x001fd60000000504 */
[----:B------:R-:W-:Y:S05]  /*0fe0*/  CALL.REL.NOINC `($_Z26get_ideal_pte_combinationsPiS_$__internal_accurate_pow) ;  /* 0x0000001000fc7944 */ /* 0x000fea0003c00000 */
[----:B------:R-:W-:Y:S05]  /*0ff0*/  BSYNC.RECONVERGENT B2 ;  /* 0x0000000000027941 */ /* 0x000fea0003800200 */
.L_x_42:
[----:B------:R-:W2:Y:S01]  /*1000*/  LDL R33, [R1+0x54] ;  /* 0x0000540001217983 */ /* 0x000ea20000100800 */
[----:B------:R-:W-:Y:S01]  /*1010*/  IMAD.MOV.U32 R10, RZ, RZ, R39 ;  /* 0x000000ffff0a7224 */ /* 0x000fe200078e0027 */
[----:B------:R-:W-:Y:S01]  /*1020*/  ISETP.GE.AND P0, PT, R5, RZ, PT ;  /* 0x000000ff0500720c */ /* 0x000fe20003f06270 */
[----:B------:R-:W-:Y:S01]  /*1030*/  IMAD.MOV.U32 R11, RZ, RZ, R14 ;  /* 0x000000ffff0b7224 */ /* 0x000fe200078e000e */
[----:B------:R-:W-:Y:S01]  /*1040*/  ISETP.NE.AND P1, PT, R32, RZ, PT ;  /* 0x000000ff2000720c */ /* 0x000fe20003f25270 */
[----:B------:R-:W-:Y:S04]  /*1050*/  BSSY.RECONVERGENT B2, `(.L_x_43) ;  /* 0x000000f000027945 */ /* 0x000fe80003800200 */
[----:B------:R-:W-:-:S10]  /*1060*/  DADD R12, -RZ, -R10 ;  /* 0x00000000ff0c7229 */ /* 0x000fd4000000090a */
[----:B------:R-:W-:Y:S02]  /*1070*/  FSEL R12, R12, R39, !P0 ;  /* 0x000000270c0c7208 */ /* 0x000fe40004000000 */
[----:B------:R-:W-:Y:S02]  /*1080*/  FSEL R13, R13, R14, !P0 ;  /* 0x0000000e0d0d7208 */ /* 0x000fe40004000000 */
[----:B------:R-:W-:Y:S02]  /*1090*/  ISETP.NE.AND P0, PT, R32, 0x1, PT ;  /* 0x000000012000780c */ /* 0x000fe40003f05270 */
[----:B------:R-:W-:Y:S02]  /*10a0*/  FSEL R12, R12, RZ, P1 ;  /* 0x000000ff0c0c7208 */ /* 0x000fe40000800000 */
[----:B------:R-:W-:Y:S02]  /*10b0*/  FSEL R13, R5, R13, !P1 ;  /* 0x0000000d050d7208 */ /* 0x000fe40004800000 */
[----:B------:R-:W-:-:S02]  /*10c0*/  FSEL R12, R12, RZ, P0 ;  /* 0x000000ff0c0c7208 */ /* 0x000fc40000000000 */
[----:B------:R-:W-:-:S06]  /*10d0*/  FSEL R13, R13, 1.875, P0 ;  /* 0x3ff000000d0d7808 */ /* 0x000fcc0000000000 */
[----:B------:R-:W-:Y:S01]  /*10e0*/  DADD R26, R26, R12 ;  /* 0x000000001a1a7229 */ /* 0x000fe2000000000c */
[----:B------:R-:W-:Y:S01]  /*10f0*/  IMAD.MOV.U32 R13, RZ, RZ, 0x3ff00000 ;  /* 0x3ff00000ff0d7424 */ /* 0x000fe200078e00ff */
[----:B------:R-:W-:Y:S01]  /*1100*/  MOV R12, 0x1140 ;  /* 0x00001140000c7802 */ /* 0x000fe20000000f00 */
[----:B--2---:R-:W0:Y:S02]  /*1110*/  I2F.F64 R10, R33 ;  /* 0x00000021000a7312 */ /* 0x004e240000201c00 */
[----:B0-----:R-:W-:-:S11]  /*1120*/  DADD R14, -RZ, |R10| ;  /* 0x00000000ff0e7229 */ /* 0x001fd6000000050a */
[----:B------:R-:W-:Y:S05]  /*1130*/  CALL.REL.NOINC `($_Z26get_ideal_pte_combinationsPiS_$__internal_accurate_pow) ;  /* 0x0000001000a87944 */ /* 0x000fea0003c00000 */
[----:B------:R-:W-:Y:S05]  /*1140*/  BSYNC.RECONVERGENT B2 ;  /* 0x0000000000027941 */ /* 0x000fea0003800200 */
.L_x_43:
[----:B------:R-:W-:Y:S01]  /*1150*/  IMAD.MOV.U32 R12, RZ, RZ, R39 ;  /* 0x000000ffff0c7224 */ /* 0x000fe200078e0027 */
[----:B------:R-:W-:Y:S01]  /*1160*/  ISETP.GE.AND P0, PT, R11, RZ, PT ;  /* 0x000000ff0b00720c */ /* 0x000fe20003f06270 */
[----:B------:R-:W-:Y:S01]  /*1170*/  IMAD.MOV.U32 R13, RZ, RZ, R14 ;  /* 0x000000ffff0d7224 */ /* 0x000fe200078e000e */
[----:B------:R-:W0:Y:S01]  /*1180*/  I2F.F64 R28, R6 ;  /* 0x00000006001c7312 */ /* 0x000e220000201c00 */
[----:B------:R-:W-:Y:S01]  /*1190*/  ISETP.NE.AND P1, PT, R33, RZ, PT ;  /* 0x000000ff2100720c */ /* 0x000fe20003f25270 */
[----:B------:R-:W-:Y:S03]  /*11a0*/  BSSY.RECONVERGENT B2, `(.L_x_44) ;  /* 0x000000e000027945 */ /* 0x000fe60003800200 */
[----:B------:R-:W-:-:S10]  /*11b0*/  DADD R12, -RZ, -R12 ;  /* 0x00000000ff0c7229 */ /* 0x000fd4000000090c */
[----:B------:R-:W-:Y:S02]  /*11c0*/  FSEL R34, R12, R39, !P0 ;  /* 0x000000270c227208 */ /* 0x000fe40004000000 */
[----:B------:R-:W-:Y:S01]  /*11d0*/  FSEL R13, R13, R14, !P0 ;  /* 0x0000000e0d0d7208 */ /* 0x000fe20004000000 */
[----:B0-----:R-:W-:Y:S01]  /*11e0*/  DADD R14, -RZ, |R28| ;  /* 0x00000000ff0e7229 */ /* 0x001fe2000000051c */
[----:B------:R-:W-:Y:S02]  /*11f0*/  ISETP.NE.AND P0, PT, R33, 0x1, PT ;  /* 0x000000012100780c */ /* 0x000fe40003f05270 */
[----:B------:R-:W-:Y:S02]  /*1200*/  FSEL R34, R34, RZ, P1 ;  /* 0x000000ff22227208 */ /* 0x000fe40000800000 */
[----:B------:R-:W-:Y:S01]  /*1210*/  FSEL R12, R11, R13, !P1 ;  /* 0x0000000d0b0c7208 */ /* 0x000fe20004800000 */
[----:B------:R-:W-:Y:S01]  /*1220*/  IMAD.MOV.U32 R13, RZ, RZ, 0x3ff00000 ;  /* 0x3ff00000ff0d7424 */ /* 0x000fe200078e00ff */
[----:B------:R-:W-:-:S02]  /*1230*/  FSEL R34, R34, RZ, P0 ;  /* 0x000000ff22227208 */ /* 0x000fc40000000000 */
[----:B------:R-:W-:Y:S02]  /*1240*/  FSEL R35, R12, 1.875, P0 ;  /* 0x3ff000000c237808 */ /* 0x000fe40000000000 */
[----:B------:R-:W-:-:S04]  /*1250*/  MOV R12, 0x1280 ;  /* 0x00001280000c7802 */ /* 0x000fc80000000f00 */
[----:B------:R-:W-:-:S11]  /*1260*/  DADD R34, R26, R34 ;  /* 0x000000001a227229 */ /* 0x000fd60000000022 */
[----:B------:R-:W-:Y:S05]  /*1270*/  CALL.REL.NOINC `($_Z26get_ideal_pte_combinationsPiS_$__internal_accurate_pow) ;  /* 0x0000001000587944 */ /* 0x000fea0003c00000 */
[----:B------:R-:W-:Y:S05]  /*1280*/  BSYNC.RECONVERGENT B2 ;  /* 0x0000000000027941 */ /* 0x000fea0003800200 */
.L_x_44:
[----:B------:R-:W-:Y:S01]  /*1290*/  IMAD.MOV.U32 R12, RZ, RZ, R39 ;  /* 0x000000ffff0c7224 */ /* 0x000fe200078e0027 */
[----:B------:R-:W-:Y:S01]  /*12a0*/  ISETP.GE.AND P0, PT, R29, RZ, PT ;  /* 0x000000ff1d00720c */ /* 0x000fe20003f06270 */
[----:B------:R-:W-:Y:S01]  /*12b0*/  IMAD.MOV.U32 R13, RZ, RZ, R14 ;  /* 0x000000ffff0d7224 */ /* 0x000fe200078e000e */
[----:B------:R-:W-:Y:S01]  /*12c0*/  ISETP.NE.AND P1, PT, R6, RZ, PT ;  /* 0x000000ff0600720c */ /* 0x000fe20003f25270 */
[----:B------:R-:W0:Y:S01]  /*12d0*/  I2F.F64 R30, R7 ;  /* 0x00000007001e7312 */ /* 0x000e220000201c00 */
[----:B------:R-:W-:Y:S03]  /*12e0*/  BSSY.RECONVERGENT B2, `(.L_x_45) ;  /* 0x000000e000027945 */ /* 0x000fe60003800200 */
[----:B------:R-:W-:-:S10]  /*12f0*/  DADD R12, -RZ, -R12 ;  /* 0x00000000ff0c7229 */ /* 0x000fd4000000090c */
[----:B------:R-:W-:Y:S02]  /*1300*/  FSEL R12, R12, R39, !P0 ;  /* 0x000000270c0c7208 */ /* 0x000fe40004000000 */
[----:B------:R-:W-:Y:S01]  /*1310*/  FSEL R13, R13, R14, !P0 ;  /* 0x0000000e0d0d7208 */ /* 0x000fe20004000000 */
[----:B0-----:R-:W-:Y:S01]  /*1320*/  DADD R14, -RZ, |R30| ;  /* 0x00000000ff0e7229 */ /* 0x001fe2000000051e */
[----:B------:R-:W-:Y:S02]  /*1330*/  FSEL R12, R12, RZ, P1 ;  /* 0x000000ff0c0c7208 */ /* 0x000fe40000800000 */
[----:B------:R-:W-:Y:S02]  /*1340*/  FSEL R13, R29, R13, !P1 ;  /* 0x0000000d1d0d7208 */ /* 0x000fe40004800000 */
[----:B------:R-:W-:-:S04]  /*1350*/  ISETP.NE.AND P0, PT, R6, 0x1, PT ;  /* 0x000000010600780c */ /* 0x000fc80003f05270 */
[----:B------:R-:W-:-:S10]  /*1360*/  DADD R12, RZ, R12 ;  /* 0x00000000ff0c7229 */ /* 0x000fd4000000000c */
[----:B------:R-:W-:Y:S02]  /*1370*/  FSEL R36, R12, RZ, P0 ;  /* 0x000000ff0c247208 */ /* 0x000fe40000000000 */
[----:B------:R-:W-:Y:S01]  /*1380*/  FSEL R37, R13, 1.875, P0 ;  /* 0x3ff000000d257808 */ /* 0x000fe20000000000 */
[----:B------:R-:W-:Y:S01]  /*1390*/  IMAD.MOV.U32 R13, RZ, RZ, 0x3ff00000 ;  /* 0x3ff00000ff0d7424 */ /* 0x000fe200078e00ff */
[----:B------:R-:W-:-:S07]  /*13a0*/  MOV R12, 0x13c0 ;  /* 0x000013c0000c7802 */ /* 0x000fce0000000f00 */
[----:B------:R-:W-:Y:S05]  /*13b0*/  CALL.REL.NOINC `($_Z26get_ideal_pte_combinationsPiS_$__internal_accurate_pow) ;  /* 0x0000001000087944 */ /* 0x000fea0003c00000 */
[----:B------:R-:W-:Y:S05]  /*13c0*/  BSYNC.RECONVERGENT B2 ;  /* 0x0000000000027941 */ /* 0x000fea0003800200 */
.L_x_45:
        /* <DEDUP_REMOVED lines=12> */
[----:B------:R-:W-:Y:S02]  /*1490*/  FSEL R13, R31, R13, !P1 ;  /* 0x0000000d1f0d7208 */ /* 0x000fe40004800000 */
[----:B------:R-:W-:-:S02]  /*14a0*/  FSEL R12, R12, RZ, P0 ;  /* 0x000000ff0c0c7208 */ /* 0x000fc40000000000 */
[----:B------:R-:W-:-:S06]  /*14b0*/  FSEL R13, R13, 1.875, P0 ;  /* 0x3ff000000d0d7808 */ /* 0x000fcc0000000000 */
[----:B------:R-:W-:Y:S01]  /*14c0*/  DADD R36, R36, R12 ;  /* 0x0000000024247229 */ /* 0x000fe2000000000c */
[----:B------:R-:W-:Y:S01]  /*14d0*/  IMAD.MOV.U32 R13, RZ, RZ, 0x3ff00000 ;  /* 0x3ff00000ff0d7424 */ /* 0x000fe200078e00ff */
[----:B------:R-:W-:-:S09]  /*14e0*/  MOV R12, 0x1500 ;  /* 0x00001500000c7802 */ /* 0x000fd20000000f00 */
[----:B------:R-:W-:Y:S05]  /*14f0*/  CALL.REL.NOINC `($_Z26get_ideal_pte_combinationsPiS_$__internal_accurate_pow) ;  /* 0x0000000c00b87944 */ /* 0x000fea0003c00000 */
[----:B------:R-:W-:Y:S05]  /*1500*/  BSYNC.RECONVERGENT B2 ;  /* 0x0000000000027941 */ /* 0x000fea0003800200 */
.L_x_46:
[----:B------:R-:W-:Y:S01]  /*1510*/  IMAD.MOV.U32 R12, RZ, RZ, R39 ;  /* 0x000000ffff0c7224 */ /* 0x000fe200078e0027 */
[----:B------:R-:W-:Y:S01]  /*1520*/  ISETP.GE.AND P1, PT, R27, RZ, PT ;  /* 0x000000ff1b00720c */ /* 0x000fe20003f26270 */
[----:B------:R-:W-:Y:S01]  /*1530*/  IMAD.MOV.U32 R13, RZ, RZ, R14 ;  /* 0x000000ffff0d7224 */ /* 0x000fe200078e000e */
[----:B------:R-:W-:-:S05]  /*1540*/  ISETP.NE.AND P0, PT, R3, RZ, PT ;  /* 0x000000ff0300720c */ /* 0x000fca0003f05270 */
        /* <DEDUP_REMOVED lines=8> */
[----:B------:R-:W-:-:S08]  /*15d0*/  DADD R36, R36, R12 ;  /* 0x0000000024247229 */ /* 0x000fd0000000000c */
[----:B------:R-:W-:-:S14]  /*15e0*/  DSETP.NEU.AND P2, PT, R34, R36, PT ;  /* 0x000000242200722a */ /* 0x000fdc0003f4d000 */
[----:B------:R-:W-:Y:S05]  /*15f0*/  @P2 BRA `(.L_x_33) ;  /* 0x00000004007c2947 */ /* 0x000fea0003800000 */
[C---:B------:R-:W-:Y:S01]  /*1600*/  ISETP.NE.AND P2, PT, R7.reuse, 0x1, PT ;  /* 0x000000010700780c */ /* 0x040fe20003f45270 */
[----:B------:R-:W-:Y:S01]  /*1610*/  DADD R14, -RZ, |R8| ;  /* 0x00000000ff0e7229 */ /* 0x000fe20000000508 */
[----:B------:R-:W-:Y:S01]  /*1620*/  ISETP.NE.AND P4, PT, R7, RZ, PT ;  /* 0x000000ff0700720c */ /* 0x000fe20003f85270 */
[----:B------:R-:W-:Y:S01]  /*1630*/  BSSY.RECONVERGENT B2, `(.L_x_47) ;  /* 0x0000012000027945 */ /* 0x000fe20003800200 */
[----:B------:R-:W-:Y:S01]  /*1640*/  P2R R8, PR, RZ, 0x4 ;  /* 0x00000004ff087803 */ /* 0x000fe20000000000 */
[----:B------:R-:W-:Y:S01]  /*1650*/  IMAD.MOV.U32 R13, RZ, RZ, 0x40000000 ;  /* 0x40000000ff0d7424 */ /* 0x000fe200078e00ff */
[C---:B------:R-:W-:Y:S02]  /*1660*/  ISETP.NE.AND P2, PT, R6.reuse, RZ, PT ;  /* 0x000000ff0600720c */ /* 0x040fe40003f45270 */
[----:B------:R-:W-:Y:S02]  /*1670*/  ISETP.NE.AND P3, PT, R6, 0x1, PT ;  /* 0x000000010600780c */ /* 0x000fe40003f65270 */
[----:B------:R-:W-:-:S02]  /*1680*/  P2R R9, PR, RZ, 0x4 ;  /* 0x00000004ff097803 */ /* 0x000fc40000000000 */
[C---:B------:R-:W-:Y:S02]  /*1690*/  ISETP.NE.AND P2, PT, R33.reuse, 0x1, PT ;  /* 0x000000012100780c */ /* 0x040fe40003f45270 */
[----:B------:R-:W-:Y:S02]  /*16a0*/  P2R R3, PR, RZ, 0x10 ;  /* 0x00000010ff037803 */ /* 0x000fe40000000000 */
[----:B------:R-:W-:Y:S02]  /*16b0*/  ISETP.NE.AND P4, PT, R33, RZ, PT ;  /* 0x000000ff2100720c */ /* 0x000fe40003f85270 */
[----:B------:R-:W-:Y:S02]  /*16c0*/  P2R R34, PR, RZ, 0x8 ;  /* 0x00000008ff227803 */ /* 0x000fe40000000000 */
[----:B------:R-:W-:Y:S02]  /*16d0*/  P2R R33, PR, RZ, 0x4 ;  /* 0x00000004ff217803 */ /* 0x000fe40000000000 */
[----:B------:R-:W-:-:S02]  /*16e0*/  ISETP.NE.AND P2, PT, R32, 0x1, PT ;  /* 0x000000012000780c */ /* 0x000fc40003f45270 */
[----:B------:R-:W-:Y:S02]  /*16f0*/  ISETP.NE.AND P3, PT, R32, RZ, PT ;  /* 0x000000ff2000720c */ /* 0x000fe40003f65270 */
[----:B------:R-:W-:Y:S02]  /*1700*/  P2R R32, PR, RZ, 0x10 ;  /* 0x00000010ff207803 */ /* 0x000fe40000000000 */
[C---:B------:R-:W-:Y:S02]  /*1710*/  ISETP.NE.AND P4, PT, R25.reuse, 0x1, PT ;  /* 0x000000011900780c */ /* 0x040fe40003f85270 */
[----:B------:R-:W-:Y:S02]  /*1720*/  ISETP.NE.AND P5, PT, R25, RZ, PT ;  /* 0x000000ff1900720c */ /* 0x000fe40003fa5270 */
[----:B------:R-:W-:-:S11]  /*1730*/  MOV R12, 0x1750 ;  /* 0x00001750000c7802 */ /* 0x000fd60000000f00 */
[----:B------:R-:W-:Y:S05]  /*1740*/  CALL.REL.NOINC `($_Z26get_ideal_pte_combinationsPiS_$__internal_accurate_pow) ;  /* 0x0000000c00247944 */ /* 0x000fea0003c00000 */
[----:B------:R-:W-:Y:S05]  /*1750*/  BSYNC.RECONVERGENT B2 ;  /* 0x0000000000027941 */ /* 0x000fea0003800200 */
.L_x_47:
[----:B------:R-:W-:Y:S01]  /*1760*/  FSEL R6, R39, RZ, P5 ;  /* 0x000000ff27067208 */ /* 0x000fe20002800000 */
[----:B------:R-:W-:Y:S01]  /*1770*/  BSSY.RECONVERGENT B2, `(.L_x_48) ;  /* 0x0000009000027945 */ /* 0x000fe20003800200 */
[----:B------:R-:W-:Y:S01]  /*1780*/  FSEL R7, R14, RZ, P5 ;  /* 0x000000ff0e077208 */ /* 0x000fe20002800000 */
[----:B------:R-:W-:Y:S01]  /*1790*/  DADD R14, -RZ, |R4| ;  /* 0x00000000ff0e7229 */ /* 0x000fe20000000504 */
[----:B------:R-:W-:Y:S01]  /*17a0*/  IMAD.MOV.U32 R13, RZ, RZ, 0x40000000 ;  /* 0x40000000ff0d7424 */ /* 0x000fe200078e00ff */
[----:B------:R-:W-:-:S03]  /*17b0*/  MOV R12, 0x1800 ;  /* 0x00001800000c7802 */ /* 0x000fc60000000f00 */
[----:B------:R-:W-:-:S10]  /*17c0*/  DADD R6, RZ, R6 ;  /* 0x00000000ff067229 */ /* 0x000fd40000000006 */
[----:B------:R-:W-:Y:S02]  /*17d0*/  FSEL R6, R6, RZ, P4 ;  /* 0x000000ff06067208 */ /* 0x000fe40002000000 */
[----:B------:R-:W-:-:S07]  /*17e0*/  FSEL R7, R7, 1.875, P4 ;  /* 0x3ff0000007077808 */ /* 0x000fce0002000000 */
[----:B------:R-:W-:Y:S05]  /*17f0*/  CALL.REL.NOINC `($_Z26get_ideal_pte_combinationsPiS_$__internal_accurate_pow) ;  /* 0x0000000800f87944 */ /* 0x000fea0003c00000 */
[----:B------:R-:W-:Y:S05]  /*1800*/  BSYNC.RECONVERGENT B2 ;  /* 0x0000000000027941 */ /* 0x000fea0003800200 */
.L_x_48:
[----:B------:R-:W-:Y:S01]  /*1810*/  FSEL R4, R39, RZ, P3 ;  /* 0x000000ff27047208 */ /* 0x000fe20001800000 */
[----:B------:R-:W-:Y:S01]  /*1820*/  BSSY.RECONVERGENT B2, `(.L_x_49) ;  /* 0x0000009000027945 */ /* 0x000fe20003800200 */
[----:B------:R-:W-:Y:S01]  /*1830*/  FSEL R14, R14, RZ, P3 ;  /* 0x000000ff0e0e7208 */ /* 0x000fe20001800000 */
[----:B------:R-:W-:Y:S01]  /*1840*/  IMAD.MOV.U32 R13, RZ, RZ, 0x40000000 ;  /* 0x40000000ff0d7424 */ /* 0x000fe200078e00ff */
[----:B------:R-:W-:Y:S02]  /*1850*/  FSEL R4, R4, RZ, P2 ;  /* 0x000000ff04047208 */ /* 0x000fe40001000000 */
[----:B------:R-:W-:Y:S01]  /*1860*/  FSEL R5, R14, 1.875, P2 ;  /* 0x3ff000000e057808 */ /* 0x000fe20001000000 */
[----:B------:R-:W-:Y:S01]  /*1870*/  DADD R14, -RZ, |R10| ;  /* 0x00000000ff0e7229 */ /* 0x000fe2000000050a */
[----:B------:R-:W-:-:S04]  /*1880*/  MOV R12, 0x18b0 ;  /* 0x000018b0000c7802 */ /* 0x000fc80000000f00 */
[----:B------:R-:W-:-:S11]  /*1890*/  DADD R4, R6, R4 ;  /* 0x0000000006047229 */ /* 0x000fd60000000004 */
[----:B------:R-:W-:Y:S05]  /*18a0*/  CALL.REL.NOINC `($_Z26get_ideal_pte_combinationsPiS_$__internal_accurate_pow) ;  /* 0x0000000800cc7944 */ /* 0x000fea0003c00000 */
[----:B------:R-:W-:Y:S05]  /*18b0*/  BSYNC.RECONVERGENT B2 ;  /* 0x0000000000027941 */ /* 0x000fea0003800200 */
.L_x_49:
[----:B------:R-:W-:Y:S01]  /*18c0*/  ISETP.NE.AND P3, PT, R32, RZ, PT ;  /* 0x000000ff2000720c */ /* 0x000fe20003f65270 */
[----:B------:R-:W-:Y:S01]  /*18d0*/  BSSY.RECONVERGENT B2, `(.L_x_50) ;  /* 0x000000b000027945 */ /* 0x000fe20003800200 */
[----:B------:R-:W-:Y:S01]  /*18e0*/  ISETP.NE.AND P2, PT, R33, RZ, PT ;  /* 0x000000ff2100720c */ /* 0x000fe20003f45270 */
[----:B------:R-:W-:Y:S01]  /*18f0*/  IMAD.MOV.U32 R13, RZ, RZ, 0x40000000 ;  /* 0x40000000ff0d7424 */ /* 0x000fe200078e00ff */
[----:B------:R-:W-:Y:S02]  /*1900*/  FSEL R6, R39, RZ, P3 ;  /* 0x000000ff27067208 */ /* 0x000fe40001800000 */
[----:B------:R-:W-:Y:S01]  /*1910*/  FSEL R7, R14, RZ, P3 ;  /* 0x000000ff0e077208 */ /* 0x000fe20001800000 */
[----:B------:R-:W-:Y:S01]  /*1920*/  DADD R14, -RZ, |R28| ;  /* 0x00000000ff0e7229 */ /* 0x000fe2000000051c */
[----:B------:R-:W-:Y:S02]  /*1930*/  FSEL R6, R6, RZ, P2 ;  /* 0x000000ff06067208 */ /* 0x000fe40001000000 */
[----:B------:R-:W-:-:S02]  /*1940*/  FSEL R7, R7, 1.875, P2 ;  /* 0x3ff0000007077808 */ /* 0x000fc40001000000 */
[----:B------:R-:W-:-:S04]  /*1950*/  MOV R12, 0x1980 ;  /* 0x00001980000c7802 */ /* 0x000fc80000000f00 */
[----:B------:R-:W-:-:S11]  /*1960*/  DADD R4, R4, R6 ;  /* 0x0000000004047229 */ /* 0x000fd60000000006 */
[----:B------:R-:W-:Y:S05]  /*1970*/  CALL.REL.NOINC `($_Z26get_ideal_pte_combinationsPiS_$__internal_accurate_pow) ;  /* 0x0000000800987944 */ /* 0x000fea0003c00000 */
[----:B------:R-:W-:Y:S05]  /*1980*/  BSYNC.RECONVERGENT B2 ;  /* 0x0000000000027941 */ /* 0x000fea0003800200 */
.L_x_50:
[----:B------:R-:W-:Y:S01]  /*1990*/  ISETP.NE.AND P3, PT, R9, RZ, PT ;  /* 0x000000ff0900720c */ /* 0x000fe20003f65270 */
[----:B------:R-:W-:Y:S01]  /*19a0*/  BSSY.RECONVERGENT B2, `(.L_x_51) ;  /* 0x000000b000027945 */ /* 0x000fe20003800200 */
[----:B------:R-:W-:Y:S01]  /*19b0*/  ISETP.NE.AND P2, PT, R34, RZ, PT ;  /* 0x000000ff2200720c */ /* 0x000fe20003f45270 */
[----:B------:R-:W-:Y:S01]  /*19c0*/  IMAD.MOV.U32 R13, RZ, RZ, 0x40000000 ;  /* 0x40000000ff0d7424 */ /* 0x000fe200078e00ff */
[----:B------:R-:W-:Y:S02]  /*19d0*/  FSEL R6, R39, RZ, P3 ;  /* 0x000000ff27067208 */ /* 0x000fe40001800000 */
[----:B------:R-:W-:Y:S01]  /*19e0*/  FSEL R7, R14, RZ, P3 ;  /* 0x000000ff0e077208 */ /* 0x000fe20001800000 */
[----:B------:R-:W-:Y:S01]  /*19f0*/  DADD R14, -RZ, |R30| ;  /* 0x00000000ff0e7229 */ /* 0x000fe2000000051e */
[----:B------:R-:W-:-:S04]  /*1a00*/  MOV R12, 0x1a50 ;  /* 0x00001a50000c7802 */ /* 0x000fc80000000f00 */
[----:B------:R-:W-:-:S10]  /*1a10*/  DADD R6, RZ, R6 ;  /* 0x00000000ff067229 */ /* 0x000fd40000000006 */
[----:B------:R-:W-:Y:S02]  /*1a20*/  FSEL R6, R6, RZ, P2 ;  /* 0x000000ff06067208 */ /* 0x000fe40001000000 */
[----:B------:R-:W-:-:S07]  /*1a30*/  FSEL R7, R7, 1.875, P2 ;  /* 0x3ff0000007077808 */ /* 0x000fce0001000000 */
[----:B------:R-:W-:Y:S05]  /*1a40*/  CALL.REL.NOINC `($_Z26get_ideal_pte_combinationsPiS_$__internal_accurate_pow) ;  /* 0x0000000800647944 */ /* 0x000fea0003c00000 */
[----:B------:R-:W-:Y:S05]  /*1a50*/  BSYNC.RECONVERGENT B2 ;  /* 0x0000000000027941 */ /* 0x000fea0003800200 */
.L_x_51:
        /* <DEDUP_REMOVED lines=13> */
.L_x_52:
[----:B------:R-:W-:Y:S02]  /*1b30*/  FSEL R8, R39, RZ, P0 ;  /* 0x000000ff27087208 */ /* 0x000fe40000000000 */
[----:B------:R-:W-:Y:S02]  /*1b40*/  FSEL R14, R14, RZ, P0 ;  /* 0x000000ff0e0e7208 */ /* 0x000fe40000000000 */
[----:B------:R-:W-:Y:S02]  /*1b50*/  FSEL R8, R8, RZ, P1 ;  /* 0x000000ff08087208 */ /* 0x000fe40000800000 */
[----:B------:R-:W-:-:S06]  /*1b60*/  FSEL R9, R14, 1.875, P1 ;  /* 0x3ff000000e097808 */ /* 0x000fcc0000800000 */
[----:B------:R-:W-:-:S08]  /*1b70*/  DADD R6, R6, R8 ;  /* 0x0000000006067229 */ /* 0x000fd00000000008 */
[----:B------:R-:W-:-:S14]  /*1b80*/  DSETP.NEU.AND P0, PT, R4, R6, PT ;  /* 0x000000060400722a */ /* 0x000fdc0003f0d000 */
[----:B------:R-:W0:Y:S01]  /*1b90*/  @!P0 LDC.64 R4, c[0x0][0x388] ;  /* 0x0000e200ff048b82 */ /* 0x000e220000000a00 */
[C---:B------:R-:W-:Y:S02]  /*1ba0*/  @!P0 IMAD.IADD R3, R23.reuse, 0x1, R18 ;  /* 0x0000000117038824 */ /* 0x040fe400078e0212 */
[----:B------:R-:W-:Y:S02]  /*1bb0*/  @!P0 VIADD R23, R23, 0x2 ;  /* 0x0000000217178836 */ /* 0x000fe40000000000 */
[----:B0-----:R-:W-:-:S05]  /*1bc0*/  @!P0 IMAD.WIDE R4, R3, 0x4, R4 ;  /* 0x0000000403048825 */ /* 0x001fca00078e0204 */
[----:B------:R0:W-:Y:S04]  /*1bd0*/  @!P0 STG.E desc[UR36][R4.64+0x4], R24 ;  /* 0x0000041804008986 */ /* 0x0001e8000c101924 */
[----:B------:R0:W-:Y:S02]  /*1be0*/  @!P0 STG.E desc[UR36][R4.64], R19 ;  /* 0x0000001304008986 */ /* 0x0001e4000c101924 */
.L_x_33:
[----:B------:R-:W-:Y:S05]  /*1bf0*/  BSYNC.RECONVERGENT B0 ;  /* 0x0000000000007941 */ /* 0x000fea0003800200 */
.L_x_32:
[----:B------:R-:W-:-:S05]  /*1c00*/  VIADD R22, R22, 0x1 ;  /* 0x0000000116167836 */ /* 0x000fca0000000000 */
[----:B------:R-:W-:-:S13]  /*1c10*/  ISETP.NE.AND P0, PT, R22, R20, PT ;  /* 0x000000141600720c */ /* 0x000fda0003f05270 */
[----:B------:R-:W-:Y:S05]  /*1c20*/  @P0 BRA `(.L_x_53) ;  /* 0xffffffec00b80947 */ /* 0x000fea000383ffff */
.L_x_31:
[----:B------:R-:W-:Y:S05]  /*1c30*/  BSYNC.RECONVERGENT B1 ;  /* 0x0000000000017941 */ /* 0x000fea0003800200 */
.L_x_30:
[----:B------:R-:W-:Y:S01]  /*1c40*/  MOV R0, 0x0 ;  /* 0x0000000000007802 */ /* 0x000fe20000000f00 */
[----:B0-----:R-:W-:Y:S02]  /*1c50*/  IMAD.MOV.U32 R4, RZ, RZ, R2 ;  /* 0x000000ffff047224 */ /* 0x001fe400078e0002 */
[----:B------:R-:W-:Y:S01]  /*1c60*/  IMAD.MOV.U32 R5, RZ, RZ, R16 ;  /* 0x000000ffff057224 */ /* 0x000fe200078e0010 */
[----:B------:R0:W1:Y:S06]  /*1c70*/  LDC.64 R6, c[0x4][R0] ;  /* 0x0100000000067b82 */ /* 0x00006c0000000a00 */
[----:B------:R-:W-:-:S07]  /*1c80*/  LEPC R20, `(.L_x_54) ;  /* 0x000000001014794e */ /* 0x000fce0000000000 */
[----:B01----:R-:W-:Y:S05]  /*1c90*/  CALL.ABS.NOINC R6 ;  /* 0x0000000006007343 */ /* 0x003fea0003c00000 */
.L_x_54:
[----:B------:R-:W-:Y:S05]  /*1ca0*/  EXIT ;  /* 0x000000000000794d */ /* 0x000fea0003800000 */
        .type           $_Z26get_ideal_pte_combinationsPiS_$_Z16get_combinationsPiiS_iiiS_Ri,@function
        .size           $_Z26get_ideal_pte_combinationsPiS_$_Z16get_combinationsPiiS_iiiS_Ri,($_Z26get_ideal_pte_combinationsPiS_$__internal_accurate_pow - $_Z26get_ideal_pte_combinationsPiS_$_Z16get_combinationsPiiS_iiiS_Ri)
$_Z26get_ideal_pte_combinationsPiS_$_Z16get_combinationsPiiS_iiiS_Ri:
[----:B------:R-:W-:-:S05]  /*1cb0*/  VIADD R1, R1, 0xffffffb0 ;  /* 0xffffffb001017836 */ /* 0x000fca0000000000 */
[----:B------:R-:W-:Y:S04]  /*1cc0*/  STL [R1+0x4c], R38 ;  /* 0x00004c2601007387 */ /* 0x000fe80000100800 */
[----:B------:R-:W-:Y:S04]  /*1cd0*/  STL [R1+0x48], R37 ;  /* 0x0000482501007387 */ /* 0x000fe80000100800 */
[----:B------:R-:W-:Y:S04]  /*1ce0*/  STL [R1+0x40], R31 ;  /* 0x0000401f01007387 */ /* 0x000fe80000100800 */
[----:B------:R-:W-:Y:S04]  /*1cf0*/  STL [R1+0x38], R29 ;  /* 0x0000381d01007387 */ /* 0x000fe80000100800 */
[----:B------:R-:W-:Y:S04]  /*1d00*/  STL [R1+0x34], R28 ;  /* 0x0000341c01007387 */ /* 0x000fe80000100800 */
[----:B------:R-:W-:Y:S04]  /*1d10*/  STL [R1+0x30], R27 ;  /* 0x0000301b01007387 */ /* 0x000fe80000100800 */
[----:B------:R-:W-:Y:S04]  /*1d20*/  STL [R1+0x18], R21 ;  /* 0x0000181501007387 */ /* 0x000fe80000100800 */
[----:B------:R-:W-:Y:S04]  /*1d30*/  STL [R1+0x14], R20 ;  /* 0x0000141401007387 */ /* 0x000fe80000100800 */
[----:B------:R0:W-:Y:S04]  /*1d40*/  STL [R1+0x3c], R30 ;  /* 0x00003c1e01007387 */ /* 0x0001e80000100800 */
[----:B------:R1:W-:Y:S04]  /*1d50*/  STL [R1+0x44], R36 ;  /* 0x0000442401007387 */ /* 0x0003e80000100800 */
[----:B------:R2:W-:Y:S01]  /*1d60*/  STL [R1+0x2c], R26 ;  /* 0x00002c1a01007387 */ /* 0x0005e20000100800 */
[----:B0-----:R-:W0:Y:S05]  /*1d70*/  BMOV.32.CLEAR R30, B6 ;  /* 0x00000000061e7355 */ /* 0x001e2a0000100000 */
[----:B-1----:R-:W1:Y:S05]  /*1d80*/  BMOV.32.CLEAR R36, B7 ;  /* 0x0000000007247355 */ /* 0x002e6a0000100000 */
[----:B------:R-:W-:Y:S01]  /*1d90*/  BSSY.RECONVERGENT B6, `(.L_x_55) ;  /* 0x000004c000067945 */ /* 0x000fe20003800200 */
[----:B------:R3:W-:Y:S01]  /*1da0*/  STL [R1+0x28], R25 ;  /* 0x0000281901007387 */ /* 0x0007e20000100800 */
[----:B--2---:R-:W-:-:S03]  /*1db0*/  IMAD.MOV.U32 R26, RZ, RZ, R15 ;  /* 0x000000ffff1a7224 */ /* 0x004fc600078e000f */
[----:B------:R2:W-:Y:S04]  /*1dc0*/  STL [R1+0x24], R24 ;  /* 0x0000241801007387 */ /* 0x0005e80000100800 */
[----:B------:R4:W-:Y:S01]  /*1dd0*/  STL [R1+0x20], R23 ;  /* 0x0000201701007387 */ /* 0x0009e20000100800 */
[----:B---3--:R-:W-:-:S03]  /*1de0*/  IMAD.MOV.U32 R25, RZ, RZ, R14 ;  /* 0x000000ffff197224 */ /* 0x008fc600078e000e */
[----:B------:R3:W-:Y:S01]  /*1df0*/  STL [R1+0x1c], R22 ;  /* 0x00001c1601007387 */ /* 0x0007e20000100800 */
[----:B--2---:R-:W-:-:S03]  /*1e00*/  IMAD.MOV.U32 R24, RZ, RZ, R13 ;  /* 0x000000ffff187224 */ /* 0x004fc600078e000d */
[----:B------:R2:W-:Y:S01]  /*1e10*/  STL [R1+0x10], R19 ;  /* 0x0000101301007387 */ /* 0x0005e20000100800 */
[----:B----4-:R-:W-:-:S03]  /*1e20*/  IMAD.MOV.U32 R23, RZ, RZ, R12 ;  /* 0x000000ffff177224 */ /* 0x010fc600078e000c */
[----:B------:R4:W-:Y:S01]  /*1e30*/  STL [R1+0xc], R18 ;  /* 0x00000c1201007387 */ /* 0x0009e20000100800 */
[----:B---3--:R-:W-:-:S03]  /*1e40*/  IMAD.MOV.U32 R22, RZ, RZ, R10 ;  /* 0x000000ffff167224 */ /* 0x008fc600078e000a */
[----:B------:R3:W-:Y:S01]  /*1e50*/  STL [R1+0x8], R17 ;  /* 0x0000081101007387 */ /* 0x0007e20000100800 */
[----:B--2---:R-:W-:-:S03]  /*1e60*/  IMAD.MOV.U32 R19, RZ, RZ, R9 ;  /* 0x000000ffff137224 */ /* 0x004fc600078e0009 */
[----:B------:R2:W-:Y:S01]  /*1e70*/  STL [R1+0x4], R16 ;  /* 0x0000041001007387 */ /* 0x0005e20000100800 */
[----:B----4-:R-:W-:-:S03]  /*1e80*/  IMAD.MOV.U32 R18, RZ, RZ, R8 ;  /* 0x000000ffff127224 */ /* 0x010fc600078e0008 */
[----:B------:R4:W-:Y:S01]  /*1e90*/  STL [R1], R2 ;  /* 0x0000000201007387 */ /* 0x0009e20000100800 */
[----:B---3--:R-:W-:Y:S02]  /*1ea0*/  IMAD.MOV.U32 R17, RZ, RZ, R5 ;  /* 0x000000ffff117224 */ /* 0x008fe400078e0005 */
[----:B--2---:R-:W-:Y:S02]  /*1eb0*/  IMAD.MOV.U32 R16, RZ, RZ, R4 ;  /* 0x000000ffff107224 */ /* 0x004fe400078e0004 */
[----:B----4-:R-:W-:Y:S01]  /*1ec0*/  IMAD.MOV.U32 R2, RZ, RZ, R7 ;  /* 0x000000ffff027224 */ /* 0x010fe200078e0007 */
[----:B------:R-:W2:Y:S04]  /*1ed0*/  LDC R3, c[0x0][0x2f8] ;  /* 0x0000be00ff037b82 */ /* 0x000ea80000000800 */
[----:B------:R-:W-:Y:S01]  /*1ee0*/  ISETP.NE.AND P0, PT, R2, 0x3, PT ;  /* 0x000000030200780c */ /* 0x000fe20003f05270 */
[----:B------:R-:W-:Y:S01]  /*1ef0*/  BSSY.RELIABLE B7, `(.L_x_56) ;  /* 0x0000027000077945 */ /* 0x000fe20003800100 */
[----:B--2---:R-:W-:-:S11]  /*1f00*/  IMAD.IADD R37, R18, 0x1, -R3 ;  /* 0x0000000112257824 */ /* 0x004fd600078e0a03 */
[----:B01----:R-:W-:Y:S05]  /*1f10*/  @!P0 BRA `(.L_x_57) ;  /* 0x0000000000908947 */ /* 0x003fea0003800000 */
[----:B------:R-:W-:Y:S02]  /*1f20*/  IMAD.MOV.U32 R29, RZ, RZ, R6 ;  /* 0x000000ffff1d7224 */ /* 0x000fe400078e0006 */
[----:B------:R-:W-:Y:S02]  /*1f30*/  IMAD.IADD R38, R16, 0x1, -R3 ;  /* 0x0000000110267824 */ /* 0x000fe400078e0a03 */
[----:B------:R-:W-:Y:S01]  /*1f40*/  IMAD R31, R2, 0x4, R37 ;  /* 0x00000004021f7824 */ /* 0x000fe200078e0225 */
[----:B------:R-:W-:-:S05]  /*1f50*/  VIMNMX R0, PT, PT, R29, R22, !PT ;  /* 0x000000161d007248 */ /* 0x000fca0007fe0100 */
[----:B------:R-:W-:-:S05]  /*1f60*/  IMAD.IADD R28, R29, 0x1, -R0 ;  /* 0x000000011d1c7824 */ /* 0x000fca00078e0a00 */
[----:B------:R-:W-:-:S13]  /*1f70*/  ISETP.NE.AND P0, PT, R28, RZ, PT ;  /* 0x000000ff1c00720c */ /* 0x000fda0003f05270 */
[----:B------:R-:W-:Y:S05]  /*1f80*/  @!P0 BREAK.RELIABLE B7 ;  /* 0x0000000000078942 */ /* 0x000fea0003800100 */
[----:B------:R-:W-:Y:S05]  /*1f90*/  @!P0 BRA `(.L_x_58) ;  /* 0x0000000000ac8947 */ /* 0x000fea0003800000 */
.L_x_59:
[----:B------:R-:W-:Y:S01]  /*1fa0*/  VIADD R27, R29, 0x1 ;  /* 0x000000011d1b7836 */ /* 0x000fe20000000000 */
[----:B------:R-:W-:Y:S01]  /*1fb0*/  MOV R20, 0x2090 ;  /* 0x0000209000147802 */ /* 0x000fe20000000f00 */
[----:B------:R-:W-:Y:S02]  /*1fc0*/  IMAD.MOV.U32 R4, RZ, RZ, R16 ;  /* 0x000000ffff047224 */ /* 0x000fe400078e0010 */
[----:B------:R-:W-:Y:S02]  /*1fd0*/  IMAD.MOV.U32 R5, RZ, RZ, R17 ;  /* 0x000000ffff057224 */ /* 0x000fe400078e0011 */
[----:B------:R-:W-:Y:S02]  /*1fe0*/  IMAD.MOV.U32 R8, RZ, RZ, R18 ;  /* 0x000000ffff087224 */ /* 0x000fe400078e0012 */
[----:B------:R-:W-:Y:S02]  /*1ff0*/  IMAD.MOV.U32 R9, RZ, RZ, R19 ;  /* 0x000000ffff097224 */ /* 0x000fe400078e0013 */
[----:B------:R-:W-:-:S02]  /*2000*/  IMAD.MOV.U32 R7, RZ, RZ, R2 ;  /* 0x000000ffff077224 */ /* 0x000fc400078e0002 */
[----:B------:R-:W-:Y:S02]  /*2010*/  IMAD.MOV.U32 R10, RZ, RZ, R22 ;  /* 0x000000ffff0a7224 */ /* 0x000fe400078e0016 */
[----:B------:R-:W-:Y:S02]  /*2020*/  IMAD.MOV.U32 R12, RZ, RZ, R23 ;  /* 0x000000ffff0c7224 */ /* 0x000fe400078e0017 */
[----:B------:R-:W-:Y:S02]  /*2030*/  IMAD.MOV.U32 R13, RZ, RZ, R24 ;  /* 0x000000ffff0d7224 */ /* 0x000fe400078e0018 */
[----:B------:R-:W-:Y:S02]  /*2040*/  IMAD.MOV.U32 R14, RZ, RZ, R25 ;  /* 0x000000ffff0e7224 */ /* 0x000fe400078e0019 */
[----:B------:R-:W-:Y:S02]  /*2050*/  IMAD.MOV.U32 R15, RZ, RZ, R26 ;  /* 0x000000ffff0f7224 */ /* 0x000fe400078e001a */
[----:B------:R-:W-:-:S02]  /*2060*/  IMAD.MOV.U32 R6, RZ, RZ, R27 ;  /* 0x000000ffff067224 */ /* 0x000fc400078e001b */
[----:B------:R-:W-:-:S07]  /*2070*/  IMAD.MOV.U32 R21, RZ, RZ, 0x0 ;  /* 0x00000000ff157424 */ /* 0x000fce00078e00ff */
[----:B------:R-:W-:Y:S05]  /*2080*/  CALL.REL.NOINC `($_Z26get_ideal_pte_combinationsPiS_$_Z16get_combinationsPiiS_iiiS_Ri) ;  /* 0xfffffffc00087944 */ /* 0x000fea0003c3ffff */
[----:B------:R-:W-:-:S06]  /*2090*/  IMAD R0, R29, 0x4, R38 ;  /* 0x000000041d007824 */ /* 0x000fcc00078e0226 */
[----:B------:R-:W2:Y:S01]  /*20a0*/  LDL R0, [R0] ;  /* 0x0000000000007983 */ /* 0x000ea20000100800 */
[----:B------:R-:W-:-:S05]  /*20b0*/  VIADD R2, R2, 0x1 ;  /* 0x0000000102027836 */ /* 0x000fca0000000000 */
[----:B------:R-:W-:Y:S01]  /*20c0*/  ISETP.NE.AND P0, PT, R2, 0x3, PT ;  /* 0x000000030200780c */ /* 0x000fe20003f05270 */
[----:B--2---:R0:W-:-:S12]  /*20d0*/  STL [R31], R0 ;  /* 0x000000001f007387 */ /* 0x0041d80000100800 */
[----:B------:R-:W-:Y:S05]  /*20e0*/  @!P0 BRA `(.L_x_57) ;  /* 0x00000000001c8947 */ /* 0x000fea0003800000 */
[----:B------:R-:W-:Y:S02]  /*20f0*/  VIADD R28, R28, 0x1 ;  /* 0x000000011c1c7836 */ /* 0x000fe40000000000 */
[----:B0-----:R-:W-:Y:S02]  /*2100*/  VIADD R31, R31, 0x4 ;  /* 0x000000041f1f7836 */ /* 0x001fe40000000000 */
[----:B------:R-:W-:Y:S01]  /*2110*/  IMAD.MOV.U32 R29, RZ, RZ, R27 ;  /* 0x000000ffff1d7224 */ /* 0x000fe200078e001b */
[----:B------:R-:W-:-:S13]  /*2120*/  ISETP.NE.AND P0, PT, R28, RZ, PT ;  /* 0x000000ff1c00720c */ /* 0x000fda0003f05270 */
[----:B------:R-:W-:Y:S05]  /*2130*/  @!P0 BREAK.RELIABLE B7 ;  /* 0x0000000000078942 */ /* 0x000fea0003800100 */
[----:B------:R-:W-:Y:S05]  /*2140*/  @P0 BRA `(.L_x_59) ;  /* 0xfffffffc00940947 */ /* 0x000fea000383ffff */
[----:B------:R-:W-:Y:S05]  /*2150*/  BRA `(.L_x_58) ;  /* 0x00000000003c7947 */ /* 0x000fea0003800000 */
.L_x_57:
[----:B------:R-:W-:Y:S05]  /*2160*/  BSYNC.RELIABLE B7 ;  /* 0x0000000000077941 */ /* 0x000fea0003800100 */
.L_x_56:
[----:B------:R-:W1:Y:S01]  /*2170*/  LDCU UR4, c[0x0][0x2f8] ;  /* 0x00005f00ff0477ac */ /* 0x000e620008000800 */
[----:B0-----:R-:W2:Y:S04]  /*2180*/  LDL R0, [R37+0x8] ;  /* 0x0000080025007983 */ /* 0x001ea80000100800 */
[----:B------:R-:W2:Y:S04]  /*2190*/  LDL R3, [R37+0x4] ;  /* 0x0000040025037983 */ /* 0x000ea80000100800 */
[----:B------:R-:W3:Y:S01]  /*21a0*/  LDL R5, [R37] ;  /* 0x0000000025057983 */ /* 0x000ee20000100800 */
[----:B-1----:R-:W-:-:S05]  /*21b0*/  VIADD R25, R25, -UR4 ;  /* 0x8000000419197c36 */ /* 0x002fca0008000000 */
[----:B------:R-:W4:Y:S01]  /*21c0*/  LDL R2, [R25] ;  /* 0x0000000019027983 */ /* 0x000f220000100800 */
[----:B--2---:R-:W-:Y:S02]  /*21d0*/  IMAD R0, R0, 0x7, R3 ;  /* 0x0000000700007824 */ /* 0x004fe400078e0203 */
[----:B------:R-:W-:Y:S02]  /*21e0*/  VIADD R3, R23, -UR4 ;  /* 0x8000000417037c36 */ /* 0x000fe40008000000 */
[----:B---3--:R-:W-:Y:S02]  /*21f0*/  IMAD R0, R0, 0x7, R5 ;  /* 0x0000000700007824 */ /* 0x008fe400078e0205 */
[----:B----4-:R-:W-:-:S05]  /*2200*/  IMAD R3, R2, 0x4, R3 ;  /* 0x0000000402037824 */ /* 0x010fca00078e0203 */
[----:B------:R0:W-:Y:S04]  /*2210*/  STL [R3], R0 ;  /* 0x0000000003007387 */ /* 0x0001e80000100800 */
[----:B------:R-:W2:Y:S02]  /*2220*/  LDL R2, [R25] ;  /* 0x0000000019027983 */ /* 0x000ea40000100800 */
[----:B--2---:R-:W-:-:S05]  /*2230*/  VIADD R2, R2, 0x1 ;  /* 0x0000000102027836 */ /* 0x004fca0000000000 */
[----:B------:R0:W-:Y:S02]  /*2240*/  STL [R25], R2 ;  /* 0x0000000219007387 */ /* 0x0001e40000100800 */
.L_x_58:
[----:B------:R-:W-:Y:S05]  /*2250*/  BSYNC.RECONVERGENT B6 ;  /* 0x0000000000067941 */ /* 0x000fea0003800200 */
.L_x_55:
[----:B------:R-:W2:Y:S01]  /*2260*/  LDL R20, [R1+0x14] ;  /* 0x0000140001147983 */ /* 0x000ea20000100800 */
[----:B------:R1:W-:Y:S05]  /*2270*/  BMOV.32 B6, R30 ;  /* 0x0000001e06007356 */ /* 0x0003ea0000000000 */
[----:B------:R-:W2:Y:S01]  /*2280*/  LDL R21, [R1+0x18] ;  /* 0x0000180001157983 */ /* 0x000ea20000100800 */
[----:B------:R3:W-:Y:S05]  /*2290*/  BMOV.32 B7, R36 ;  /* 0x0000002407007356 */ /* 0x0007ea0000000000 */
[----:B0-----:R-:W2:Y:S04]  /*22a0*/  LDL R2, [R1] ;  /* 0x0000000001027983 */ /* 0x001ea80000100800 */
[----:B------:R-:W2:Y:S04]  /*22b0*/  LDL R16, [R1+0x4] ;  /* 0x0000040001107983 */ /* 0x000ea80000100800 */
        /* <DEDUP_REMOVED lines=11> */
[----:B-1----:R-:W2:Y:S04]  /*2370*/  LDL R30, [R1+0x3c] ;  /* 0x00003c00011e7983 */ /* 0x002ea80000100800 */
[----:B------:R-:W2:Y:S04]  /*2380*/  LDL R31, [R1+0x40] ;  /* 0x00004000011f7983 */ /* 0x000ea80000100800 */
[----:B---3--:R-:W2:Y:S04]  /*2390*/  LDL R36, [R1+0x44] ;  /* 0x0000440001247983 */ /* 0x008ea80000100800 */
[----:B------:R-:W2:Y:S04]  /*23a0*/  LDL R37, [R1+0x48] ;  /* 0x0000480001257983 */ /* 0x000ea80000100800 */
[----:B------:R0:W2:Y:S02]  /*23b0*/  LDL R38, [R1+0x4c] ;  /* 0x00004c0001267983 */ /* 0x0000a40000100800 */
[----:B0-----:R-:W-:Y:S01]  /*23c0*/  VIADD R1, R1, 0x50 ;  /* 0x0000005001017836 */ /* 0x001fe20000000000 */
[----:B--2---:R-:W-:Y:S06]  /*23d0*/  RET.REL.NODEC R20 `(_Z26get_ideal_pte_combinationsPiS_) ;  /* 0xffffffdc14087950 */ /* 0x004fec0003c3ffff */
        .type           $_Z26get_ideal_pte_combinationsPiS_$__internal_accurate_pow,@function
        .size           $_Z26get_ideal_pte_combinationsPiS_$__internal_accurate_pow,(.L_x_63 - $_Z26get_ideal_pte_combinationsPiS_$__internal_accurate_pow)
$_Z26get_ideal_pte_combinationsPiS_$__internal_accurate_pow:
[----:B------:R-:W-:Y:S01]  /*23e0*/  ISETP.GT.U32.AND P6, PT, R15, 0xfffff, PT ;  /* 0x000fffff0f00780c */ /* 0x000fe20003fc4070 */
[----:B------:R-:W-:Y:S01]  /*23f0*/  IMAD.MOV.U32 R42, RZ, RZ, RZ ;  /* 0x000000ffff2a7224 */ /* 0x000fe200078e00ff */
[----:B------:R-:W-:Y:S01]  /*2400*/  SHF.R.U32.HI R55, RZ, 0x14, R15 ;  /* 0x00000014ff377819 */ /* 0x000fe2000001160f */
[----:B------:R-:W-:Y:S01]  /*2410*/  IMAD.MOV.U32 R46, RZ, RZ, 0x41ad3b5a ;  /* 0x41ad3b5aff2e7424 */ /* 0x000fe200078e00ff */
[----:B------:R-:W-:Y:S01]  /*2420*/  UMOV UR4, 0x7d2cafe2 ;  /* 0x7d2cafe200047882 */ /* 0x000fe20000000000 */
[----:B------:R-:W-:Y:S01]  /*2430*/  IMAD.MOV.U32 R47, RZ, RZ, 0x3ed0f5d2 ;  /* 0x3ed0f5d2ff2f7424 */ /* 0x000fe200078e00ff */
[----:B------:R-:W-:Y:S01]  /*2440*/  UMOV UR5, 0x3eb0f5ff ;  /* 0x3eb0f5ff00057882 */ /* 0x000fe20000000000 */
[----:B------:R-:W-:Y:S01]  /*2450*/  UMOV UR6, 0x3b39803f ;  /* 0x3b39803f00067882 */ /* 0x000fe20000000000 */
[----:B------:R-:W-:-:S05]  /*2460*/  UMOV UR7, 0x3c7abc9e ;  /* 0x3c7abc9e00077882 */ /* 0x000fca0000000000 */
[----:B------:R-:W-:-:S10]  /*2470*/  @!P6 DMUL R38, R14, 1.80143985094819840000e+16 ;  /* 0x435000000e26e828 */ /* 0x000fd40000000000 */
[----:B------:R-:W-:Y:S01]  /*2480*/  @!P6 IMAD.MOV.U32 R15, RZ, RZ, R39 ;  /* 0x000000ffff0fe224 */ /* 0x000fe200078e0027 */
[----:B------:R-:W-:Y:S01]  /*2490*/  @!P6 LEA.HI R55, R39, 0xffffffca, RZ, 0xc ;  /* 0xffffffca2737e811 */ /* 0x000fe200078f60ff */
[----:B------:R-:W-:-:S03]  /*24a0*/  @!P6 IMAD.MOV.U32 R14, RZ, RZ, R38 ;  /* 0x000000ffff0ee224 */ /* 0x000fc600078e0026 */
[----:B------:R-:W-:Y:S01]  /*24b0*/  LOP3.LUT R15, R15, 0x800fffff, RZ, 0xc0, !PT ;  /* 0x800fffff0f0f7812 */ /* 0x000fe200078ec0ff */
[----:B------:R-:W-:-:S03]  /*24c0*/  VIADD R54, R55, 0xfffffc01 ;  /* 0xfffffc0137367836 */ /* 0x000fc60000000000 */
[----:B------:R-:W-:-:S04]  /*24d0*/  LOP3.LUT R15, R15, 0x3ff00000, RZ, 0xfc, !PT ;  /* 0x3ff000000f0f7812 */ /* 0x000fc800078efcff */
[----:B------:R-:W-:-:S13]  /*24e0*/  ISETP.GE.U32.AND P6, PT, R15, 0x3ff6a09f, PT ;  /* 0x3ff6a09f0f00780c */ /* 0x000fda0003fc6070 */
[----:B------:R-:W-:Y:S02]  /*24f0*/  @P6 VIADD R39, R15, 0xfff00000 ;  /* 0xfff000000f276836 */ /* 0x000fe40000000000 */
[----:B------:R-:W-:Y:S02]  /*2500*/  @P6 VIADD R54, R55, 0xfffffc02 ;  /* 0xfffffc0237366836 */ /* 0x000fe40000000000 */
[----:B------:R-:W-:-:S06]  /*2510*/  @P6 IMAD.MOV.U32 R15, RZ, RZ, R39 ;  /* 0x000000ffff0f6224 */ /* 0x000fcc00078e0027 */
[----:B------:R-:W-:-:S06]  /*2520*/  DADD R40, R14, 1 ;  /* 0x3ff000000e287429 */ /* 0x000fcc0000000000 */
[----:B------:R-:W0:Y:S02]  /*2530*/  MUFU.RCP64H R43, R41 ;  /* 0x00000029002b7308 */ /* 0x000e240000001800 */
[----:B0-----:R-:W-:-:S08]  /*2540*/  DFMA R38, -R40, R42, 1 ;  /* 0x3ff000002826742b */ /* 0x001fd0000000012a */
[----:B------:R-:W-:Y:S02]  /*2550*/  DFMA R44, R38, R38, R38 ;  /* 0x00000026262c722b */ /* 0x000fe40000000026 */
[----:B------:R-:W-:-:S06]  /*2560*/  DADD R38, R14, -1 ;  /* 0xbff000000e267429 */ /* 0x000fcc0000000000 */
[----:B------:R-:W-:-:S08]  /*2570*/  DFMA R44, R42, R44, R42 ;  /* 0x0000002c2a2c722b */ /* 0x000fd0000000002a */
[----:B------:R-:W-:-:S08]  /*2580*/  DMUL R14, R38, R44 ;  /* 0x0000002c260e7228 */ /* 0x000fd00000000000 */
[----:B------:R-:W-:-:S08]  /*2590*/  DFMA R14, R38, R44, R14 ;  /* 0x0000002c260e722b */ /* 0x000fd0000000000e */
[CC--:B------:R-:W-:Y:S02]  /*25a0*/  DMUL R42, R14.reuse, R14.reuse ;  /* 0x0000000e0e2a7228 */ /* 0x0c0fe40000000000 */
[----:B------:R-:W-:-:S06]  /*25b0*/  DMUL R48, R14, R14 ;  /* 0x0000000e0e307228 */ /* 0x000fcc0000000000 */
[----:B------:R-:W-:Y:S01]  /*25c0*/  DFMA R40, R42, UR4, R46 ;  /* 0x000000042a287c2b */ /* 0x000fe2000800002e */
[----:B------:R-:W-:Y:S01]  /*25d0*/  UMOV UR4, 0x75488a3f ;  /* 0x75488a3f00047882 */ /* 0x000fe20000000000 */
[----:B------:R-:W-:Y:S01]  /*25e0*/  UMOV UR5, 0x3ef3b20a ;  /* 0x3ef3b20a00057882 */ /* 0x000fe20000000000 */
[----:B------:R-:W-:-:S05]  /*25f0*/  DADD R46, R38, -R14 ;  /* 0x00000000262e7229 */ /* 0x000fca000000080e */
[----:B------:R-:W-:Y:S01]  /*2600*/  DFMA R40, R42, R40, UR4 ;  /* 0x000000042a287e2b */ /* 0x000fe20008000028 */
[----:B------:R-:W-:Y:S01]  /*2610*/  UMOV UR4, 0xe4faecd5 ;  /* 0xe4faecd500047882 */ /* 0x000fe20000000000 */
[----:B------:R-:W-:Y:S01]  /*2620*/  UMOV UR5, 0x3f1745cd ;  /* 0x3f1745cd00057882 */ /* 0x000fe20000000000 */
[----:B------:R-:W-:-:S05]  /*2630*/  DADD R46, R46, R46 ;  /* 0x000000002e2e7229 */ /* 0x000fca000000002e */
[----:B------:R-:W-:Y:S01]  /*2640*/  DFMA R40, R42, R40, UR4 ;  /* 0x000000042a287e2b */ /* 0x000fe20008000028 */
[----:B------:R-:W-:Y:S01]  /*2650*/  UMOV UR4, 0x258a578b ;  /* 0x258a578b00047882 */ /* 0x000fe20000000000 */
[----:B------:R-:W-:Y:S01]  /*2660*/  UMOV UR5, 0x3f3c71c7 ;  /* 0x3f3c71c700057882 */ /* 0x000fe20000000000 */
[----:B------:R-:W-:-:S05]  /*2670*/  DFMA R46, R38, -R14, R46 ;  /* 0x8000000e262e722b */ /* 0x000fca000000002e */
[----:B------:R-:W-:Y:S01]  /*2680*/  DFMA R40, R42, R40, UR4 ;  /* 0x000000042a287e2b */ /* 0x000fe20008000028 */
[----:B------:R-:W-:Y:S01]  /*2690*/  UMOV UR4, 0x9242b910 ;  /* 0x9242b91000047882 */ /* 0x000fe20000000000 */
[----:B------:R-:W-:Y:S01]  /*26a0*/  UMOV UR5, 0x3f624924 ;  /* 0x3f62492400057882 */ /* 0x000fe20000000000 */
[----:B------:R-:W-:-:S05]  /*26b0*/  DMUL R46, R44, R46 ;  /* 0x0000002e2c2e7228 */ /* 0x000fca0000000000 */
[----:B------:R-:W-:Y:S01]  /*26c0*/  DFMA R40, R42, R40, UR4 ;  /* 0x000000042a287e2b */ /* 0x000fe20008000028 */
[----:B------:R-:W-:Y:S01]  /*26d0*/  UMOV UR4, 0x99999dfb ;  /* 0x99999dfb00047882 */ /* 0x000fe20000000000 */
[----:B------:R-:W-:-:S06]  /*26e0*/  UMOV UR5, 0x3f899999 ;  /* 0x3f89999900057882 */ /* 0x000fcc0000000000 */
[----:B------:R-:W-:Y:S01]  /*26f0*/  DFMA R40, R42, R40, UR4 ;  /* 0x000000042a287e2b */ /* 0x000fe20008000028 */
[----:B------:R-:W-:Y:S01]  /*2700*/  UMOV UR4, 0x55555555 ;  /* 0x5555555500047882 */ /* 0x000fe20000000000 */
[----:B------:R-:W-:-:S06]  /*2710*/  UMOV UR5, 0x3fb55555 ;  /* 0x3fb5555500057882 */ /* 0x000fcc0000000000 */
[----:B------:R-:W-:-:S08]  /*2720*/  DFMA R38, R42, R40, UR4 ;  /* 0x000000042a267e2b */ /* 0x000fd00008000028 */
[----:B------:R-:W-:Y:S01]  /*2730*/  DADD R44, -R38, UR4 ;  /* 0x00000004262c7e29 */ /* 0x000fe20008000100 */
[----:B------:R-:W-:Y:S01]  /*2740*/  UMOV UR4, 0xb9e7b0 ;  /* 0x00b9e7b000047882 */ /* 0x000fe20000000000 */
[----:B------:R-:W-:-:S06]  /*2750*/  UMOV UR5, 0x3c46a4cb ;  /* 0x3c46a4cb00057882 */ /* 0x000fcc0000000000 */
[----:B------:R-:W-:Y:S02]  /*2760*/  DFMA R44, R42, R40, R44 ;  /* 0x000000282a2c722b */ /* 0x000fe4000000002c */
[----:B------:R-:W-:Y:S01]  /*2770*/  DFMA R40, R14, R14, -R48 ;  /* 0x0000000e0e28722b */ /* 0x000fe20000000830 */
[----:B------:R-:W-:Y:S02]  /*2780*/  VIADD R43, R47, 0x100000 ;  /* 0x001000002f2b7836 */ /* 0x000fe40000000000 */
[----:B------:R-:W-:-:S03]  /*2790*/  IMAD.MOV.U32 R42, RZ, RZ, R46 ;  /* 0x000000ffff2a7224 */ /* 0x000fc600078e002e */
[----:B------:R-:W-:Y:S01]  /*27a0*/  DADD R44, R44, -UR4 ;  /* 0x800000042c2c7e29 */ /* 0x000fe20008000000 */
[----:B------:R-:W-:Y:S01]  /*27b0*/  UMOV UR4, 0x80000000 ;  /* 0x8000000000047882 */ /* 0x000fe20000000000 */
[----:B------:R-:W-:Y:S01]  /*27c0*/  UMOV UR5, 0x43300000 ;  /* 0x4330000000057882 */ /* 0x000fe20000000000 */
[C---:B------:R-:W-:Y:S02]  /*27d0*/  DFMA R40, R14.reuse, R42, R40 ;  /* 0x0000002a0e28722b */ /* 0x040fe40000000028 */
[----:B------:R-:W-:-:S08]  /*27e0*/  DMUL R42, R14, R48 ;  /* 0x000000300e2a7228 */ /* 0x000fd00000000000 */
[----:B------:R-:W-:-:S08]  /*27f0*/  DFMA R50, R14, R48, -R42 ;  /* 0x000000300e32722b */ /* 0x000fd0000000082a */
[----:B------:R-:W-:-:S08]  /*2800*/  DFMA R50, R46, R48, R50 ;  /* 0x000000302e32722b */ /* 0x000fd00000000032 */
[----:B------:R-:W-:Y:S02]  /*2810*/  DFMA R50, R14, R40, R50 ;  /* 0x000000280e32722b */ /* 0x000fe40000000032 */
[----:B------:R-:W-:-:S08]  /*2820*/  DADD R40, R38, R44 ;  /* 0x0000000026287229 */ /* 0x000fd0000000002c */
[----:B------:R-:W-:Y:S02]  /*2830*/  DMUL R48, R40, R42 ;  /* 0x0000002a28307228 */ /* 0x000fe40000000000 */
[----:B------:R-:W-:-:S06]  /*2840*/  DADD R38, R38, -R40 ;  /* 0x0000000026267229 */ /* 0x000fcc0000000828 */
[----:B------:R-:W-:Y:S02]  /*2850*/  DFMA R52, R40, R42, -R48 ;  /* 0x0000002a2834722b */ /* 0x000fe40000000830 */
[----:B------:R-:W-:-:S06]  /*2860*/  DADD R38, R44, R38 ;  /* 0x000000002c267229 */ /* 0x000fcc0000000026 */
[----:B------:R-:W-:Y:S01]  /*2870*/  DFMA R50, R40, R50, R52 ;  /* 0x000000322832722b */ /* 0x000fe20000000034 */
[----:B------:R-:W-:Y:S02]  /*2880*/  IMAD.MOV.U32 R53, RZ, RZ, R13 ;  /* 0x000000ffff357224 */ /* 0x000fe400078e000d */
[----:B------:R-:W-:Y:S02]  /*2890*/  IMAD.MOV.U32 R52, RZ, RZ, R0 ;  /* 0x000000ffff347224 */ /* 0x000fe400078e0000 */
[C---:B------:R-:W-:Y:S01]  /*28a0*/  IMAD.SHL.U32 R40, R53.reuse, 0x2, RZ ;  /* 0x0000000235287824 */ /* 0x040fe200078e00ff */
[----:B------:R-:W-:Y:S02]  /*28b0*/  LOP3.LUT R13, R53, 0xff0fffff, RZ, 0xc0, !PT ;  /* 0xff0fffff350d7812 */ /* 0x000fe400078ec0ff */
[----:B------:R-:W-:Y:S02]  /*28c0*/  DFMA R38, R38, R42, R50 ;  /* 0x0000002a2626722b */ /* 0x000fe40000000032 */
[----:B------:R-:W-:-:S04]  /*28d0*/  ISETP.GT.U32.AND P6, PT, R40, -0x2000001, PT ;  /* 0xfdffffff2800780c */ /* 0x000fc80003fc4070 */
[----:B------:R-:W-:Y:S02]  /*28e0*/  SEL R53, R13, R53, P6 ;  /* 0x000000350d357207 */ /* 0x000fe40003000000 */
[----:B------:R-:W-:-:S08]  /*28f0*/  DADD R40, R48, R38 ;  /* 0x0000000030287229 */ /* 0x000fd00000000026 */
[--C-:B------:R-:W-:Y:S02]  /*2900*/  DADD R42, R14, R40.reuse ;  /* 0x000000000e2a7229 */ /* 0x100fe40000000028 */
[----:B------:R-:W-:-:S06]  /*2910*/  DADD R48, R48, -R40 ;  /* 0x0000000030307229 */ /* 0x000fcc0000000828 */
[----:B------:R-:W-:Y:S02]  /*2920*/  DADD R14, R14, -R42 ;  /* 0x000000000e0e7229 */ /* 0x000fe4000000082a */
[----:B------:R-:W-:Y:S01]  /*2930*/  DADD R48, R38, R48 ;  /* 0x0000000026307229 */ /* 0x000fe20000000030 */
[----:B------:R-:W-:Y:S01]  /*2940*/  LOP3.LUT R38, R54, 0x80000000, RZ, 0x3c, !PT ;  /* 0x8000000036267812 */ /* 0x000fe200078e3cff */
[----:B------:R-:W-:-:S04]  /*2950*/  IMAD.MOV.U32 R39, RZ, RZ, 0x43300000 ;  /* 0x43300000ff277424 */ /* 0x000fc800078e00ff */
[----:B------:R-:W-:Y:S02]  /*2960*/  DADD R14, R40, R14 ;  /* 0x00000000280e7229 */ /* 0x000fe4000000000e */
[----:B------:R-:W-:Y:S01]  /*2970*/  DADD R40, R38, -UR4 ;  /* 0x8000000426287e29 */ /* 0x000fe20008000000 */
[----:B------:R-:W-:Y:S01]  /*2980*/  UMOV UR4, 0xfefa39ef ;  /* 0xfefa39ef00047882 */ /* 0x000fe20000000000 */
[----:B------:R-:W-:-:S04]  /*2990*/  UMOV UR5, 0x3fe62e42 ;  /* 0x3fe62e4200057882 */ /* 0x000fc80000000000 */
[----:B------:R-:W-:-:S08]  /*29a0*/  DADD R14, R48, R14 ;  /* 0x00000000300e7229 */ /* 0x000fd0000000000e */
[----:B------:R-:W-:-:S08]  /*29b0*/  DADD R14, R46, R14 ;  /* 0x000000002e0e7229 */ /* 0x000fd0000000000e */
[----:B------:R-:W-:-:S08]  /*29c0*/  DADD R38, R42, R14 ;  /* 0x000000002a267229 */ /* 0x000fd0000000000e */
[--C-:B------:R-:W-:Y:S02]  /*29d0*/  DFMA R44, R40, UR4, R38.reuse ;  /* 0x00000004282c7c2b */ /* 0x100fe40008000026 */
[----:B------:R-:W-:-:S06]  /*29e0*/  DADD R42, R42, -R38 ;  /* 0x000000002a2a7229 */ /* 0x000fcc0000000826 */
[----:B------:R-:W-:Y:S02]  /*29f0*/  DFMA R46, R40, -UR4, R44 ;  /* 0x80000004282e7c2b */ /* 0x000fe4000800002c */
[----:B------:R-:W-:-:S06]  /*2a00*/  DADD R42, R14, R42 ;  /* 0x000000000e2a7229 */ /* 0x000fcc000000002a */
[----:B------:R-:W-:-:S08]  /*2a10*/  DADD R46, -R38, R46 ;  /* 0x00000000262e7229 */ /* 0x000fd0000000012e */
[----:B------:R-:W-:-:S08]  /*2a20*/  DADD R42, R42, -R46 ;  /* 0x000000002a2a7229 */ /* 0x000fd0000000082e */
[----:B------:R-:W-:Y:S01]  /*2a30*/  DFMA R42, R40, UR6, R42 ;  /* 0x00000006282a7c2b */ /* 0x000fe2000800002a */
[----:B------:R-:W-:Y:S02]  /*2a40*/  IMAD.MOV.U32 R40, RZ, RZ, 0x652b82fe ;  /* 0x652b82feff287424 */ /* 0x000fe400078e00ff */
[----:B------:R-:W-:-:S05]  /*2a50*/  IMAD.MOV.U32 R41, RZ, RZ, 0x3ff71547 ;  /* 0x3ff71547ff297424 */ /* 0x000fca00078e00ff */
[----:B------:R-:W-:-:S08]  /*2a60*/  DADD R14, R44, R42 ;  /* 0x000000002c0e7229 */ /* 0x000fd0000000002a */
[----:B------:R-:W-:Y:S02]  /*2a70*/  DADD R44, R44, -R14 ;  /* 0x000000002c2c7229 */ /* 0x000fe4000000080e */
[----:B------:R-:W-:-:S06]  /*2a80*/  DMUL R38, R14, R52 ;  /* 0x000000340e267228 */ /* 0x000fcc0000000000 */
[----:B------:R-:W-:Y:S02]  /*2a90*/  DADD R44, R42, R44 ;  /* 0x000000002a2c7229 */ /* 0x000fe4000000002c */
[----:B------:R-:W-:-:S08]  /*2aa0*/  DFMA R14, R14, R52, -R38 ;  /* 0x000000340e0e722b */ /* 0x000fd00000000826 */
[----:B------:R-:W-:-:S08]  /*2ab0*/  DFMA R14, R44, R52, R14 ;  /* 0x000000342c0e722b */ /* 0x000fd0000000000e */
[----:B------:R-:W-:-:S08]  /*2ac0*/  DADD R44, R38, R14 ;  /* 0x00000000262c7229 */ /* 0x000fd0000000000e */
[----:B------:R-:W-:Y:S02]  /*2ad0*/  DFMA R46, R44, R40, 6.75539944105574400000e+15 ;  /* 0x433800002c2e742b */ /* 0x000fe40000000028 */
[----:B------:R-:W-:Y:S01]  /*2ae0*/  FSETP.GEU.AND P6, PT, |R45|, 4.1917929649353027344, PT ;  /* 0x4086232b2d00780b */ /* 0x000fe20003fce200 */
[----:B------:R-:W-:-:S05]  /*2af0*/  DADD R38, R38, -R44 ;  /* 0x0000000026267229 */ /* 0x000fca000000082c */
[----:B------:R-:W-:-:S08]  /*2b00*/  DADD R40, R46, -6.75539944105574400000e+15 ;  /* 0xc33800002e287429 */ /* 0x000fd00000000000 */
[----:B------:R-:W-:Y:S01]  /*2b10*/  DFMA R42, R40, -UR4, R44 ;  /* 0x80000004282a7c2b */ /* 0x000fe2000800002c */
[----:B------:R-:W-:Y:S01]  /*2b20*/  UMOV UR4, 0x3b39803f ;  /* 0x3b39803f00047882 */ /* 0x000fe20000000000 */
[----:B------:R-:W-:-:S06]  /*2b30*/  UMOV UR5, 0x3c7abc9e ;  /* 0x3c7abc9e00057882 */ /* 0x000fcc0000000000 */
[----:B------:R-:W-:Y:S01]  /*2b40*/  DFMA R42, R40, -UR4, R42 ;  /* 0x80000004282a7c2b */ /* 0x000fe2000800002a */
[----:B------:R-:W-:Y:S01]  /*2b50*/  UMOV UR4, 0x69ce2bdf ;  /* 0x69ce2bdf00047882 */ /* 0x000fe20000000000 */
[----:B------:R-:W-:Y:S01]  /*2b60*/  IMAD.MOV.U32 R40, RZ, RZ, -0x35dec16 ;  /* 0xfca213eaff287424 */ /* 0x000fe200078e00ff */
[----:B------:R-:W-:Y:S01]  /*2b70*/  UMOV UR5, 0x3e5ade15 ;  /* 0x3e5ade1500057882 */ /* 0x000fe20000000000 */
[----:B------:R-:W-:-:S06]  /*2b80*/  IMAD.MOV.U32 R41, RZ, RZ, 0x3e928af3 ;  /* 0x3e928af3ff297424 */ /* 0x000fcc00078e00ff */
[----:B------:R-:W-:Y:S01]  /*2b90*/  DFMA R40, R42, UR4, R40 ;  /* 0x000000042a287c2b */ /* 0x000fe20008000028 */
[----:B------:R-:W-:Y:S01]  /*2ba0*/  UMOV UR4, 0x62401315 ;  /* 0x6240131500047882 */ /* 0x000fe20000000000 */
[----:B------:R-:W-:-:S06]  /*2bb0*/  UMOV UR5, 0x3ec71dee ;  /* 0x3ec71dee00057882 */ /* 0x000fcc0000000000 */
[----:B------:R-:W-:Y:S01]  /*2bc0*/  DFMA R40, R42, R40, UR4 ;  /* 0x000000042a287e2b */ /* 0x000fe20008000028 */
        /* <DEDUP_REMOVED lines=20> */
[----:B------:R-:W-:-:S08]  /*2d10*/  DFMA R40, R42, R40, UR4 ;  /* 0x000000042a287e2b */ /* 0x000fd00008000028 */
[----:B------:R-:W-:-:S08]  /*2d20*/  DFMA R40, R42, R40, 1 ;  /* 0x3ff000002a28742b */ /* 0x000fd00000000028 */
[----:B------:R-:W-:Y:S02]  /*2d30*/  DFMA R48, R42, R40, 1 ;  /* 0x3ff000002a30742b */ /* 0x000fe40000000028 */
[----:B------:R-:W-:-:S08]  /*2d40*/  DADD R42, R14, R38 ;  /* 0x000000000e2a7229 */ /* 0x000fd00000000026 */
[----:B------:R-:W-:Y:S02]  /*2d50*/  IMAD R41, R46, 0x100000, R49 ;  /* 0x001000002e297824 */ /* 0x000fe400078e0231 */
[----:B------:R-:W-:Y:S01]  /*2d60*/  IMAD.MOV.U32 R40, RZ, RZ, R48 ;  /* 0x000000ffff287224 */ /* 0x000fe200078e0030 */
[----:B------:R-:W-:Y:S06]  /*2d70*/  @!P6 BRA `(.L_x_60) ;  /* 0x000000000034e947 */ /* 0x000fec0003800000 */
[C---:B------:R-:W-:Y:S02]  /*2d80*/  DADD R14, R44.reuse, +INF ;  /* 0x7ff000002c0e7429 */ /* 0x040fe40000000000 */
[----:B------:R-:W-:-:S08]  /*2d90*/  DSETP.GEU.AND P6, PT, R44, RZ, PT ;  /* 0x000000ff2c00722a */ /* 0x000fd00003fce000 */
[----:B------:R-:W-:Y:S02]  /*2da0*/  FSEL R40, R14, RZ, P6 ;  /* 0x000000ff0e287208 */ /* 0x000fe40003000000 */
[----:B------:R-:W-:Y:S02]  /*2db0*/  FSEL R41, R15, RZ, P6 ;  /* 0x000000ff0f297208 */ /* 0x000fe40003000000 */
[----:B------:R-:W-:-:S13]  /*2dc0*/  FSETP.GEU.AND P6, PT, |R45|, 4.2275390625, PT ;  /* 0x408748002d00780b */ /* 0x000fda0003fce200 */
[----:B------:R-:W-:Y:S01]  /*2dd0*/  @!P6 LEA.HI R13, R46, R46, RZ, 0x1 ;  /* 0x0000002e2e0de211 */ /* 0x000fe200078f08ff */
[----:B------:R-:W-:-:S03]  /*2de0*/  @!P6 IMAD.MOV.U32 R14, RZ, RZ, R48 ;  /* 0x000000ffff0ee224 */ /* 0x000fc600078e0030 */
[----:B------:R-:W-:-:S05]  /*2df0*/  @!P6 SHF.R.S32.HI R13, RZ, 0x1, R13 ;  /* 0x00000001ff0de819 */ /* 0x000fca000001140d */
[----:B------:R-:W-:Y:S02]  /*2e00*/  @!P6 IMAD.IADD R38, R46, 0x1, -R13 ;  /* 0x000000012e26e824 */ /* 0x000fe400078e0a0d */
[----:B------:R-:W-:-:S03]  /*2e10*/  @!P6 IMAD R15, R13, 0x100000, R49 ;  /* 0x001000000d0fe824 */ /* 0x000fc600078e0231 */
[----:B------:R-:W-:Y:S01]  /*2e20*/  @!P6 LEA R39, R38, 0x3ff00000, 0x14 ;  /* 0x3ff000002627e811 */ /* 0x000fe200078ea0ff */
[----:B------:R-:W-:-:S06]  /*2e30*/  @!P6 IMAD.MOV.U32 R38, RZ, RZ, RZ ;  /* 0x000000ffff26e224 */ /* 0x000fcc00078e00ff */
[----:B------:R-:W-:-:S11]  /*2e40*/  @!P6 DMUL R40, R14, R38 ;  /* 0x000000260e28e228 */ /* 0x000fd60000000000 */
.L_x_60:
[----:B------:R-:W-:Y:S01]  /*2e50*/  DFMA R14, R42, R40, R40 ;  /* 0x000000282a0e722b */ /* 0x000fe20000000028 */
[----:B------:R-:W-:Y:S01]  /*2e60*/  IMAD.MOV.U32 R13, RZ, RZ, 0x0 ;  /* 0x00000000ff0d7424 */ /* 0x000fe200078e00ff */
[----:B------:R-:W-:-:S08]  /*2e70*/  DSETP.NEU.AND P6, PT, |R40|, +INF , PT ;  /* 0x7ff000002800742a */ /* 0x000fd00003fcd200 */
[----:B------:R-:W-:Y:S02]  /*2e80*/  FSEL R39, R40, R14, !P6 ;  /* 0x0000000e28277208 */ /* 0x000fe40007000000 */
[----:B------:R-:W-:Y:S01]  /*2e90*/  FSEL R14, R41, R15, !P6 ;  /* 0x0000000f290e7208 */ /* 0x000fe20007000000 */
[----:B------:R-:W-:Y:S06]  /*2ea0*/  RET.REL.NODEC R12 `(_Z26get_ideal_pte_combinationsPiS_) ;  /* 0xffffffd00c547950 */ /* 0x000fec0003c3ffff */
.L_x_61:
[----:B------:R-:W-:-:S00]  /*2eb0*/  BRA `(.L_x_61) ;  /* 0xfffffffc00fc7947 */ /* 0x000fc0000383ffff */
[----:B------:R-:W-:-:S00]  /*2ec0*/  NOP ;  /* 0x0000000000007918 */ /* 0x000fc00000000000 */
        /* <DEDUP_REMOVED lines=11> */
.L_x_63:


//--------------------- .nv.shared.reserved.0     --------------------------
	.section	.nv.shared.reserved.0,"aw",@nobits
	.weak		__nv_reservedSMEM_offset_0_alias
	.size		__nv_reservedSMEM_offset_0_alias, 0, 64
	.other		__nv_reservedSMEM_offset_0_alias,@"STO_CUDA_RESERVED_SHARED STV_DEFAULT"
__nv_reservedSMEM_offset_0_alias:
	.zero		0
	.zero		64


//--------------------- .nv.constant0._Z26get_ideal_pte_combinationsPiS_ --------------------------
	.section	.nv.constant0._Z26get_ideal_pte_combinationsPiS_,"a",@progbits
	.sectionflags	@""
	.align	4
.nv.constant0._Z26get_ideal_pte_combinationsPiS_:
	.zero		912


//--------------------- SYMBOLS --------------------------

	.type		.nv.reservedSmem.offset0,@object
	.size		.nv.reservedSmem.offset0,0x4
	.type		free,@function
